	.target	sm_103a

	.elftype	@"ET_EXEC"


//--------------------- .note.nv.tkinfo           --------------------------
	.section	.note.nv.tkinfo,"",@"SHT_NOTE"
	.sectionflags	@"SHF_NOTE_NV_TKINFO"
	.tkinfo
        /*0018*/ 	.word	0x00000002
        /*0030*/ 	.string	""
        /*0030*/ 	.string	"ptxas"
        /*0030*/ 	.string	"Cuda compilation tools, release 13.0, V13.0.88"
        /*0030*/ 	.string	"Build cuda_13.0.r13.0/compiler.36424714_0"
        /*0030*/ 	.string	"-arch sm_103a -m 64 "



//--------------------- .note.nv.cuinfo           --------------------------
	.section	.note.nv.cuinfo,"",@"SHT_NOTE"
	.sectionflags	@"SHF_NOTE_NV_CUINFO"
        /*0018*/ 	.short	0x0002
        /*001a*/ 	.short	0x0067
        /*001c*/ 	.short	0x0082
	.zero		2


//--------------------- .nv.info                  --------------------------
	.section	.nv.info,"",@"SHT_CUDA_INFO"
	.align	4


	//----- nvinfo : EIATTR_REGCOUNT
	.align		4
        /*0000*/ 	.byte	0x04, 0x2f
        /*0002*/ 	.short	(.L_12 - .L_11)
	.align		4
.L_11:
        /*0004*/ 	.word	index@(_ZN7cutlass13device_kernelIN5flash11enable_sm90INS1_16FlashAttnFwdSm90INS1_25CollectiveMainloopFwdSm90ILi2EN4cute5tupleIJNS5_1CILi1EEES8_S8_EEENS6_IJNS7_ILi128EEENS7_ILi80EEENS7_ILi256EEEEEELi256ENS_10bfloat16_tEfNS_4arch4Sm90ELb1ELb0ELb0ELb1ELb1ELb1ELb0ELb1ELb1ELb1ELb1ELb0EEENS1_21CollectiveEpilogueFwdINS6_IJSA_SC_SB_EEES9_SE_SG_Li256ELb1ELb1ELb1ELb0EEENS1_36VarlenDynamicPersistentTileSchedulerILi128ELi80ELi256ELi128ELb1ELb1ELb1ELb1ELb1ELb1EEEEEEEEEvNT_6ParamsE)
        /*0008*/ 	.word	0x00000004


	//----- nvinfo : EIATTR_FRAME_SIZE
	.align		4
.L_12:
        /*000c*/ 	.byte	0x04, 0x11
        /*000e*/ 	.short	(.L_14 - .L_13)
	.align		4
.L_13:
        /*0010*/ 	.word	index@(_ZN7cutlass13device_kernelIN5flash11enable_sm90INS1_16FlashAttnFwdSm90INS1_25CollectiveMainloopFwdSm90ILi2EN4cute5tupleIJNS5_1CILi1EEES8_S8_EEENS6_IJNS7_ILi128EEENS7_ILi80EEENS7_ILi256EEEEEELi256ENS_10bfloat16_tEfNS_4arch4Sm90ELb1ELb0ELb0ELb1ELb1ELb1ELb0ELb1ELb1ELb1ELb1ELb0EEENS1_21CollectiveEpilogueFwdINS6_IJSA_SC_SB_EEES9_SE_SG_Li256ELb1ELb1ELb1ELb0EEENS1_36VarlenDynamicPersistentTileSchedulerILi128ELi80ELi256ELi128ELb1ELb1ELb1ELb1ELb1ELb1EEEEEEEEEvNT_6ParamsE)
        /*0014*/ 	.word	0x00000000


	//----- nvinfo : EIATTR_REGCOUNT
	.align		4
.L_14:
        /*0018*/ 	.byte	0x04, 0x2f
        /*001a*/ 	.short	(.L_16 - .L_15)
	.align		4
.L_15:
        /*001c*/ 	.word	index@(_ZN7cutlass13device_kernelIN5flash11enable_sm90INS1_16FlashAttnFwdSm90INS1_25CollectiveMainloopFwdSm90ILi2EN4cute5tupleIJNS5_1CILi1EEES8_S8_EEENS6_IJNS7_ILi128EEENS7_ILi80EEENS7_ILi256EEEEEELi256ENS_10bfloat16_tEfNS_4arch4Sm90ELb1ELb0ELb0ELb1ELb1ELb0ELb0ELb1ELb1ELb1ELb1ELb0EEENS1_21CollectiveEpilogueFwdINS6_IJSA_SC_SB_EEES9_SE_SG_Li256ELb1ELb1ELb1ELb0EEENS1_36VarlenDynamicPersistentTileSchedulerILi128ELi80ELi256ELi128ELb1ELb1ELb1ELb1ELb1ELb1EEEEEEEEEvNT_6ParamsE)
        /*0020*/ 	.word	0x00000004


	//----- nvinfo : EIATTR_FRAME_SIZE
	.align		4
.L_16:
        /*0024*/ 	.byte	0x04, 0x11
        /*0026*/ 	.short	(.L_18 - .L_17)
	.align		4
.L_17:
        /*0028*/ 	.word	index@(_ZN7cutlass13device_kernelIN5flash11enable_sm90INS1_16FlashAttnFwdSm90INS1_25CollectiveMainloopFwdSm90ILi2EN4cute5tupleIJNS5_1CILi1EEES8_S8_EEENS6_IJNS7_ILi128EEENS7_ILi80EEENS7_ILi256EEEEEELi256ENS_10bfloat16_tEfNS_4arch4Sm90ELb1ELb0ELb0ELb1ELb1ELb0ELb0ELb1ELb1ELb1ELb1ELb0EEENS1_21CollectiveEpilogueFwdINS6_IJSA_SC_SB_EEES9_SE_SG_Li256ELb1ELb1ELb1ELb0EEENS1_36VarlenDynamicPersistentTileSchedulerILi128ELi80ELi256ELi128ELb1ELb1ELb1ELb1ELb1ELb1EEEEEEEEEvNT_6ParamsE)
        /*002c*/ 	.word	0x00000000


	//----- nvinfo : EIATTR_REGCOUNT
	.align		4
.L_18:
        /*0030*/ 	.byte	0x04, 0x2f
        /*0032*/ 	.short	(.L_20 - .L_19)
	.align		4
.L_19:
        /*0034*/ 	.word	index@(_ZN7cutlass13device_kernelIN5flash11enable_sm90INS1_16FlashAttnFwdSm90INS1_25CollectiveMainloopFwdSm90ILi2EN4cute5tupleIJNS5_1CILi1EEES8_S8_EEENS6_IJNS7_ILi128EEENS7_ILi80EEENS7_ILi256EEEEEELi256ENS_10bfloat16_tEfNS_4arch4Sm90ELb1ELb0ELb0ELb0ELb1ELb0ELb0ELb1ELb1ELb1ELb1ELb0EEENS1_21CollectiveEpilogueFwdINS6_IJSA_SC_SB_EEES9_SE_SG_Li256ELb0ELb1ELb1ELb0EEENS1_19SingleTileSchedulerILb0ELb1ELb1ELi128EEEEEEEEEvNT_6ParamsE)
        /*0038*/ 	.word	0x00000004


	//----- nvinfo : EIATTR_FRAME_SIZE
	.align		4
.L_20:
        /*003c*/ 	.byte	0x04, 0x11
        /*003e*/ 	.short	(.L_22 - .L_21)
	.align		4
.L_21:
        /*0040*/ 	.word	index@(_ZN7cutlass13device_kernelIN5flash11enable_sm90INS1_16FlashAttnFwdSm90INS1_25CollectiveMainloopFwdSm90ILi2EN4cute5tupleIJNS5_1CILi1EEES8_S8_EEENS6_IJNS7_ILi128EEENS7_ILi80EEENS7_ILi256EEEEEELi256ENS_10bfloat16_tEfNS_4arch4Sm90ELb1ELb0ELb0ELb0ELb1ELb0ELb0ELb1ELb1ELb1ELb1ELb0EEENS1_21CollectiveEpilogueFwdINS6_IJSA_SC_SB_EEES9_SE_SG_Li256ELb0ELb1ELb1ELb0EEENS1_19SingleTileSchedulerILb0ELb1ELb1ELi128EEEEEEEEEvNT_6ParamsE)
        /*0044*/ 	.word	0x00000000


	//----- nvinfo : EIATTR_REGCOUNT
	.align		4
.L_22:
        /*0048*/ 	.byte	0x04, 0x2f
        /*004a*/ 	.short	(.L_24 - .L_23)
	.align		4
.L_23:
        /*004c*/ 	.word	index@(_ZN7cutlass13device_kernelIN5flash11enable_sm90INS1_16FlashAttnFwdSm90INS1_25CollectiveMainloopFwdSm90ILi2EN4cute5tupleIJNS5_1CILi1EEES8_S8_EEENS6_IJNS7_ILi128EEENS7_ILi64EEENS7_ILi256EEEEEELi256ENS_10bfloat16_tEfNS_4arch4Sm90ELb0ELb1ELb0ELb1ELb1ELb1ELb0ELb1ELb1ELb1ELb1ELb0EEENS1_21CollectiveEpilogueFwdINS6_IJSA_SC_SB_EEES9_SE_SG_Li256ELb1ELb1ELb1ELb0EEENS1_36VarlenDynamicPersistentTileSchedulerILi128ELi64ELi256ELi128ELb1ELb1ELb1ELb1ELb0ELb1EEEEEEEEEvNT_6ParamsE)
        /*0050*/ 	.word	0x00000004


	//----- nvinfo : EIATTR_FRAME_SIZE
	.align		4
.L_24:
        /*0054*/ 	.byte	0x04, 0x11
        /*0056*/ 	.short	(.L_26 - .L_25)
	.align		4
.L_25:
        /*0058*/ 	.word	index@(_ZN7cutlass13device_kernelIN5flash11enable_sm90INS1_16FlashAttnFwdSm90INS1_25CollectiveMainloopFwdSm90ILi2EN4cute5tupleIJNS5_1CILi1EEES8_S8_EEENS6_IJNS7_ILi128EEENS7_ILi64EEENS7_ILi256EEEEEELi256ENS_10bfloat16_tEfNS_4arch4Sm90ELb0ELb1ELb0ELb1ELb1ELb1ELb0ELb1ELb1ELb1ELb1ELb0EEENS1_21CollectiveEpilogueFwdINS6_IJSA_SC_SB_EEES9_SE_SG_Li256ELb1ELb1ELb1ELb0EEENS1_36VarlenDynamicPersistentTileSchedulerILi128ELi64ELi256ELi128ELb1ELb1ELb1ELb1ELb0ELb1EEEEEEEEEvNT_6ParamsE)
        /*005c*/ 	.word	0x00000000


	//----- nvinfo : EIATTR_REGCOUNT
	.align		4
.L_26:
        /*0060*/ 	.byte	0x04, 0x2f
        /*0062*/ 	.short	(.L_28 - .L_27)
	.align		4
.L_27:
        /*0064*/ 	.word	index@(_ZN7cutlass13device_kernelIN5flash11enable_sm90INS1_16FlashAttnFwdSm90INS1_25CollectiveMainloopFwdSm90ILi2EN4cute5tupleIJNS5_1CILi1EEES8_S8_EEENS6_IJNS7_ILi128EEENS7_ILi64EEENS7_ILi256EEEEEELi256ENS_10bfloat16_tEfNS_4arch4Sm90ELb0ELb1ELb0ELb1ELb1ELb0ELb0ELb1ELb1ELb1ELb1ELb0EEENS1_21CollectiveEpilogueFwdINS6_IJSA_SC_SB_EEES9_SE_SG_Li256ELb1ELb1ELb1ELb0EEENS1_36VarlenDynamicPersistentTileSchedulerILi128ELi64ELi256ELi128ELb1ELb1ELb1ELb1ELb0ELb1EEEEEEEEEvNT_6ParamsE)
        /*0068*/ 	.word	0x00000004


	//----- nvinfo : EIATTR_FRAME_SIZE
	.align		4
.L_28:
        /*006c*/ 	.byte	0x04, 0x11
        /*006e*/ 	.short	(.L_30 - .L_29)
	.align		4
.L_29:
        /*0070*/ 	.word	index@(_ZN7cutlass13device_kernelIN5flash11enable_sm90INS1_16FlashAttnFwdSm90INS1_25CollectiveMainloopFwdSm90ILi2EN4cute5tupleIJNS5_1CILi1EEES8_S8_EEENS6_IJNS7_ILi128EEENS7_ILi64EEENS7_ILi256EEEEEELi256ENS_10bfloat16_tEfNS_4arch4Sm90ELb0ELb1ELb0ELb1ELb1ELb0ELb0ELb1ELb1ELb1ELb1ELb0EEENS1_21CollectiveEpilogueFwdINS6_IJSA_SC_SB_EEES9_SE_SG_Li256ELb1ELb1ELb1ELb0EEENS1_36VarlenDynamicPersistentTileSchedulerILi128ELi64ELi256ELi128ELb1ELb1ELb1ELb1ELb0ELb1EEEEEEEEEvNT_6ParamsE)
        /*0074*/ 	.word	0x00000000


	//----- nvinfo : EIATTR_REGCOUNT
	.align		4
.L_30:
        /*0078*/ 	.byte	0x04, 0x2f
        /*007a*/ 	.short	(.L_32 - .L_31)
	.align		4
.L_31:
        /*007c*/ 	.word	index@(_ZN7cutlass13device_kernelIN5flash11enable_sm90INS1_16FlashAttnFwdSm90INS1_25CollectiveMainloopFwdSm90ILi2EN4cute5tupleIJNS5_1CILi1EEES8_S8_EEENS6_IJNS7_ILi128EEENS7_ILi64EEENS7_ILi256EEEEEELi256ENS_10bfloat16_tEfNS_4arch4Sm90ELb0ELb1ELb0ELb0ELb1ELb0ELb0ELb1ELb1ELb1ELb1ELb0EEENS1_21CollectiveEpilogueFwdINS6_IJSA_SC_SB_EEES9_SE_SG_Li256ELb0ELb1ELb1ELb0EEENS1_19SingleTileSchedulerILb0ELb1ELb1ELi128EEEEEEEEEvNT_6ParamsE)
        /*0080*/ 	.word	0x00000004


	//----- nvinfo : EIATTR_FRAME_SIZE
	.align		4
.L_32:
        /*0084*/ 	.byte	0x04, 0x11
        /*0086*/ 	.short	(.L_34 - .L_33)
	.align		4
.L_33:
        /*0088*/ 	.word	index@(_ZN7cutlass13device_kernelIN5flash11enable_sm90INS1_16FlashAttnFwdSm90INS1_25CollectiveMainloopFwdSm90ILi2EN4cute5tupleIJNS5_1CILi1EEES8_S8_EEENS6_IJNS7_ILi128EEENS7_ILi64EEENS7_ILi256EEEEEELi256ENS_10bfloat16_tEfNS_4arch4Sm90ELb0ELb1ELb0ELb0ELb1ELb0ELb0ELb1ELb1ELb1ELb1ELb0EEENS1_21CollectiveEpilogueFwdINS6_IJSA_SC_SB_EEES9_SE_SG_Li256ELb0ELb1ELb1ELb0EEENS1_19SingleTileSchedulerILb0ELb1ELb1ELi128EEEEEEEEEvNT_6ParamsE)
        /*008c*/ 	.word	0x00000000


	//----- nvinfo : EIATTR_REGCOUNT
	.align		4
.L_34:
        /*0090*/ 	.byte	0x04, 0x2f
        /*0092*/ 	.short	(.L_36 - .L_35)
	.align		4
.L_35:
        /*0094*/ 	.word	index@(_ZN7cutlass13device_kernelIN5flash11enable_sm90INS1_16FlashAttnFwdSm90INS1_25CollectiveMainloopFwdSm90ILi2EN4cute5tupleIJNS5_1CILi1EEES8_S8_EEENS6_IJNS7_ILi128EEENS7_ILi80EEENS7_ILi256EEEEEELi256ENS_10bfloat16_tEfNS_4arch4Sm90ELb0ELb0ELb0ELb1ELb1ELb1ELb0ELb1ELb1ELb1ELb1ELb0EEENS1_21CollectiveEpilogueFwdINS6_IJSA_SC_SB_EEES9_SE_SG_Li256ELb1ELb1ELb1ELb0EEENS1_36VarlenDynamicPersistentTileSchedulerILi128ELi80ELi256ELi128ELb1ELb1ELb1ELb0ELb1ELb1EEEEEEEEEvNT_6ParamsE)
        /*0098*/ 	.word	0x00000004


	//----- nvinfo : EIATTR_FRAME_SIZE
	.align		4
.L_36:
        /*009c*/ 	.byte	0x04, 0x11
        /*009e*/ 	.short	(.L_38 - .L_37)
	.align		4
.L_37:
        /*00a0*/ 	.word	index@(_ZN7cutlass13device_kernelIN5flash11enable_sm90INS1_16FlashAttnFwdSm90INS1_25CollectiveMainloopFwdSm90ILi2EN4cute5tupleIJNS5_1CILi1EEES8_S8_EEENS6_IJNS7_ILi128EEENS7_ILi80EEENS7_ILi256EEEEEELi256ENS_10bfloat16_tEfNS_4arch4Sm90ELb0ELb0ELb0ELb1ELb1ELb1ELb0ELb1ELb1ELb1ELb1ELb0EEENS1_21CollectiveEpilogueFwdINS6_IJSA_SC_SB_EEES9_SE_SG_Li256ELb1ELb1ELb1ELb0EEENS1_36VarlenDynamicPersistentTileSchedulerILi128ELi80ELi256ELi128ELb1ELb1ELb1ELb0ELb1ELb1EEEEEEEEEvNT_6ParamsE)
        /*00a4*/ 	.word	0x00000000


	//----- nvinfo : EIATTR_REGCOUNT
	.align		4
.L_38:
        /*00a8*/ 	.byte	0x04, 0x2f
        /*00aa*/ 	.short	(.L_40 - .L_39)
	.align		4
.L_39:
        /*00ac*/ 	.word	index@(_ZN7cutlass13device_kernelIN5flash11enable_sm90INS1_16FlashAttnFwdSm90INS1_25CollectiveMainloopFwdSm90ILi2EN4cute5tupleIJNS5_1CILi1EEES8_S8_EEENS6_IJNS7_ILi128EEENS7_ILi80EEENS7_ILi256EEEEEELi256ENS_10bfloat16_tEfNS_4arch4Sm90ELb0ELb0ELb0ELb1ELb1ELb0ELb0ELb1ELb1ELb1ELb1ELb0EEENS1_21CollectiveEpilogueFwdINS6_IJSA_SC_SB_EEES9_SE_SG_Li256ELb1ELb1ELb1ELb0EEENS1_36VarlenDynamicPersistentTileSchedulerILi128ELi80ELi256ELi128ELb1ELb1ELb1ELb0ELb1ELb1EEEEEEEEEvNT_6ParamsE)
        /*00b0*/ 	.word	0x00000004


	//----- nvinfo : EIATTR_FRAME_SIZE
	.align		4
.L_40:
        /*00b4*/ 	.byte	0x04, 0x11
        /*00b6*/ 	.short	(.L_42 - .L_41)
	.align		4
.L_41:
        /*00b8*/ 	.word	index@(_ZN7cutlass13device_kernelIN5flash11enable_sm90INS1_16FlashAttnFwdSm90INS1_25CollectiveMainloopFwdSm90ILi2EN4cute5tupleIJNS5_1CILi1EEES8_S8_EEENS6_IJNS7_ILi128EEENS7_ILi80EEENS7_ILi256EEEEEELi256ENS_10bfloat16_tEfNS_4arch4Sm90ELb0ELb0ELb0ELb1ELb1ELb0ELb0ELb1ELb1ELb1ELb1ELb0EEENS1_21CollectiveEpilogueFwdINS6_IJSA_SC_SB_EEES9_SE_SG_Li256ELb1ELb1ELb1ELb0EEENS1_36VarlenDynamicPersistentTileSchedulerILi128ELi80ELi256ELi128ELb1ELb1ELb1ELb0ELb1ELb1EEEEEEEEEvNT_6ParamsE)
        /*00bc*/ 	.word	0x00000000


	//----- nvinfo : EIATTR_REGCOUNT
	.align		4
.L_42:
        /*00c0*/ 	.byte	0x04, 0x2f
        /*00c2*/ 	.short	(.L_44 - .L_43)
	.align		4
.L_43:
        /*00c4*/ 	.word	index@(_ZN7cutlass13device_kernelIN5flash11enable_sm90INS1_16FlashAttnFwdSm90INS1_25CollectiveMainloopFwdSm90ILi2EN4cute5tupleIJNS5_1CILi1EEES8_S8_EEENS6_IJNS7_ILi128EEENS7_ILi80EEENS7_ILi256EEEEEELi256ENS_10bfloat16_tEfNS_4arch4Sm90ELb0ELb0ELb0ELb0ELb1ELb0ELb0ELb1ELb1ELb1ELb1ELb0EEENS1_21CollectiveEpilogueFwdINS6_IJSA_SC_SB_EEES9_SE_SG_Li256ELb0ELb1ELb1ELb0EEENS1_19SingleTileSchedulerILb0ELb1ELb1ELi128EEEEEEEEEvNT_6ParamsE)
        /*00c8*/ 	.word	0x00000004


	//----- nvinfo : EIATTR_FRAME_SIZE
	.align		4
.L_44:
        /*00cc*/ 	.byte	0x04, 0x11
        /*00ce*/ 	.short	(.L_46 - .L_45)
	.align		4
.L_45:
        /*00d0*/ 	.word	index@(_ZN7cutlass13device_kernelIN5flash11enable_sm90INS1_16FlashAttnFwdSm90INS1_25CollectiveMainloopFwdSm90ILi2EN4cute5tupleIJNS5_1CILi1EEES8_S8_EEENS6_IJNS7_ILi128EEENS7_ILi80EEENS7_ILi256EEEEEELi256ENS_10bfloat16_tEfNS_4arch4Sm90ELb0ELb0ELb0ELb0ELb1ELb0ELb0ELb1ELb1ELb1ELb1ELb0EEENS1_21CollectiveEpilogueFwdINS6_IJSA_SC_SB_EEES9_SE_SG_Li256ELb0ELb1ELb1ELb0EEENS1_19SingleTileSchedulerILb0ELb1ELb1ELi128EEEEEEEEEvNT_6ParamsE)
        /*00d4*/ 	.word	0x00000000


	//----- nvinfo : EIATTR_MIN_STACK_SIZE
	.align		4
.L_46:
        /*00d8*/ 	.byte	0x04, 0x12
        /*00da*/ 	.short	(.L_48 - .L_47)
	.align		4
.L_47:
        /*00dc*/ 	.word	index@(_ZN7cutlass13device_kernelIN5flash11enable_sm90INS1_16FlashAttnFwdSm90INS1_25CollectiveMainloopFwdSm90ILi2EN4cute5tupleIJNS5_1CILi1EEES8_S8_EEENS6_IJNS7_ILi128EEENS7_ILi80EEENS7_ILi256EEEEEELi256ENS_10bfloat16_tEfNS_4arch4Sm90ELb0ELb0ELb0ELb0ELb1ELb0ELb0ELb1ELb1ELb1ELb1ELb0EEENS1_21CollectiveEpilogueFwdINS6_IJSA_SC_SB_EEES9_SE_SG_Li256ELb0ELb1ELb1ELb0EEENS1_19SingleTileSchedulerILb0ELb1ELb1ELi128EEEEEEEEEvNT_6ParamsE)
        /*00e0*/ 	.word	0x00000000


	//----- nvinfo : EIATTR_MIN_STACK_SIZE
	.align		4
.L_48:
        /*00e4*/ 	.byte	0x04, 0x12
        /*00e6*/ 	.short	(.L_50 - .L_49)
	.align		4
.L_49:
        /*00e8*/ 	.word	index@(_ZN7cutlass13device_kernelIN5flash11enable_sm90INS1_16FlashAttnFwdSm90INS1_25CollectiveMainloopFwdSm90ILi2EN4cute5tupleIJNS5_1CILi1EEES8_S8_EEENS6_IJNS7_ILi128EEENS7_ILi80EEENS7_ILi256EEEEEELi256ENS_10bfloat16_tEfNS_4arch4Sm90ELb0ELb0ELb0ELb1ELb1ELb0ELb0ELb1ELb1ELb1ELb1ELb0EEENS1_21CollectiveEpilogueFwdINS6_IJSA_SC_SB_EEES9_SE_SG_Li256ELb1ELb1ELb1ELb0EEENS1_36VarlenDynamicPersistentTileSchedulerILi128ELi80ELi256ELi128ELb1ELb1ELb1ELb0ELb1ELb1EEEEEEEEEvNT_6ParamsE)
        /*00ec*/ 	.word	0x00000000


	//----- nvinfo : EIATTR_MIN_STACK_SIZE
	.align		4
.L_50:
        /*00f0*/ 	.byte	0x04, 0x12
        /*00f2*/ 	.short	(.L_52 - .L_51)
	.align		4
.L_51:
        /*00f4*/ 	.word	index@(_ZN7cutlass13device_kernelIN5flash11enable_sm90INS1_16FlashAttnFwdSm90INS1_25CollectiveMainloopFwdSm90ILi2EN4cute5tupleIJNS5_1CILi1EEES8_S8_EEENS6_IJNS7_ILi128EEENS7_ILi80EEENS7_ILi256EEEEEELi256ENS_10bfloat16_tEfNS_4arch4Sm90ELb0ELb0ELb0ELb1ELb1ELb1ELb0ELb1ELb1ELb1ELb1ELb0EEENS1_21CollectiveEpilogueFwdINS6_IJSA_SC_SB_EEES9_SE_SG_Li256ELb1ELb1ELb1ELb0EEENS1_36VarlenDynamicPersistentTileSchedulerILi128ELi80ELi256ELi128ELb1ELb1ELb1ELb0ELb1ELb1EEEEEEEEEvNT_6ParamsE)
        /*00f8*/ 	.word	0x00000000


	//----- nvinfo : EIATTR_MIN_STACK_SIZE
	.align		4
.L_52:
        /*00fc*/ 	.byte	0x04, 0x12
        /*00fe*/ 	.short	(.L_54 - .L_53)
	.align		4
.L_53:
        /*0100*/ 	.word	index@(_ZN7cutlass13device_kernelIN5flash11enable_sm90INS1_16FlashAttnFwdSm90INS1_25CollectiveMainloopFwdSm90ILi2EN4cute5tupleIJNS5_1CILi1EEES8_S8_EEENS6_IJNS7_ILi128EEENS7_ILi64EEENS7_ILi256EEEEEELi256ENS_10bfloat16_tEfNS_4arch4Sm90ELb0ELb1ELb0ELb0ELb1ELb0ELb0ELb1ELb1ELb1ELb1ELb0EEENS1_21CollectiveEpilogueFwdINS6_IJSA_SC_SB_EEES9_SE_SG_Li256ELb0ELb1ELb1ELb0EEENS1_19SingleTileSchedulerILb0ELb1ELb1ELi128EEEEEEEEEvNT_6ParamsE)
        /*0104*/ 	.word	0x00000000


	//----- nvinfo : EIATTR_MIN_STACK_SIZE
	.align		4
.L_54:
        /*0108*/ 	.byte	0x04, 0x12
        /*010a*/ 	.short	(.L_56 - .L_55)
	.align		4
.L_55:
        /*010c*/ 	.word	index@(_ZN7cutlass13device_kernelIN5flash11enable_sm90INS1_16FlashAttnFwdSm90INS1_25CollectiveMainloopFwdSm90ILi2EN4cute5tupleIJNS5_1CILi1EEES8_S8_EEENS6_IJNS7_ILi128EEENS7_ILi64EEENS7_ILi256EEEEEELi256ENS_10bfloat16_tEfNS_4arch4Sm90ELb0ELb1ELb0ELb1ELb1ELb0ELb0ELb1ELb1ELb1ELb1ELb0EEENS1_21CollectiveEpilogueFwdINS6_IJSA_SC_SB_EEES9_SE_SG_Li256ELb1ELb1ELb1ELb0EEENS1_36VarlenDynamicPersistentTileSchedulerILi128ELi64ELi256ELi128ELb1ELb1ELb1ELb1ELb0ELb1EEEEEEEEEvNT_6ParamsE)
        /*0110*/ 	.word	0x00000000


	//----- nvinfo : EIATTR_MIN_STACK_SIZE
	.align		4
.L_56:
        /*0114*/ 	.byte	0x04, 0x12
        /*0116*/ 	.short	(.L_58 - .L_57)
	.align		4
.L_57:
        /*0118*/ 	.word	index@(_ZN7cutlass13device_kernelIN5flash11enable_sm90INS1_16FlashAttnFwdSm90INS1_25CollectiveMainloopFwdSm90ILi2EN4cute5tupleIJNS5_1CILi1EEES8_S8_EEENS6_IJNS7_ILi128EEENS7_ILi64EEENS7_ILi256EEEEEELi256ENS_10bfloat16_tEfNS_4arch4Sm90ELb0ELb1ELb0ELb1ELb1ELb1ELb0ELb1ELb1ELb1ELb1ELb0EEENS1_21CollectiveEpilogueFwdINS6_IJSA_SC_SB_EEES9_SE_SG_Li256ELb1ELb1ELb1ELb0EEENS1_36VarlenDynamicPersistentTileSchedulerILi128ELi64ELi256ELi128ELb1ELb1ELb1ELb1ELb0ELb1EEEEEEEEEvNT_6ParamsE)
        /*011c*/ 	.word	0x00000000


	//----- nvinfo : EIATTR_MIN_STACK_SIZE
	.align		4
.L_58:
        /*0120*/ 	.byte	0x04, 0x12
        /*0122*/ 	.short	(.L_60 - .L_59)
	.align		4
.L_59:
        /*0124*/ 	.word	index@(_ZN7cutlass13device_kernelIN5flash11enable_sm90INS1_16FlashAttnFwdSm90INS1_25CollectiveMainloopFwdSm90ILi2EN4cute5tupleIJNS5_1CILi1EEES8_S8_EEENS6_IJNS7_ILi128EEENS7_ILi80EEENS7_ILi256EEEEEELi256ENS_10bfloat16_tEfNS_4arch4Sm90ELb1ELb0ELb0ELb0ELb1ELb0ELb0ELb1ELb1ELb1ELb1ELb0EEENS1_21CollectiveEpilogueFwdINS6_IJSA_SC_SB_EEES9_SE_SG_Li256ELb0ELb1ELb1ELb0EEENS1_19SingleTileSchedulerILb0ELb1ELb1ELi128EEEEEEEEEvNT_6ParamsE)
        /*0128*/ 	.word	0x00000000


	//----- nvinfo : EIATTR_MIN_STACK_SIZE
	.align		4
.L_60:
        /*012c*/ 	.byte	0x04, 0x12
        /*012e*/ 	.short	(.L_62 - .L_61)
	.align		4
.L_61:
        /*0130*/ 	.word	index@(_ZN7cutlass13device_kernelIN5flash11enable_sm90INS1_16FlashAttnFwdSm90INS1_25CollectiveMainloopFwdSm90ILi2EN4cute5tupleIJNS5_1CILi1EEES8_S8_EEENS6_IJNS7_ILi128EEENS7_ILi80EEENS7_ILi256EEEEEELi256ENS_10bfloat16_tEfNS_4arch4Sm90ELb1ELb0ELb0ELb1ELb1ELb0ELb0ELb1ELb1ELb1ELb1ELb0EEENS1_21CollectiveEpilogueFwdINS6_IJSA_SC_SB_EEES9_SE_SG_Li256ELb1ELb1ELb1ELb0EEENS1_36VarlenDynamicPersistentTileSchedulerILi128ELi80ELi256ELi128ELb1ELb1ELb1ELb1ELb1ELb1EEEEEEEEEvNT_6ParamsE)
        /*0134*/ 	.word	0x00000000


	//----- nvinfo : EIATTR_MIN_STACK_SIZE
	.align		4
.L_62:
        /*0138*/ 	.byte	0x04, 0x12
        /*013a*/ 	.short	(.L_64 - .L_63)
	.align		4
.L_63:
        /*013c*/ 	.word	index@(_ZN7cutlass13device_kernelIN5flash11enable_sm90INS1_16FlashAttnFwdSm90INS1_25CollectiveMainloopFwdSm90ILi2EN4cute5tupleIJNS5_1CILi1EEES8_S8_EEENS6_IJNS7_ILi128EEENS7_ILi80EEENS7_ILi256EEEEEELi256ENS_10bfloat16_tEfNS_4arch4Sm90ELb1ELb0ELb0ELb1ELb1ELb1ELb0ELb1ELb1ELb1ELb1ELb0EEENS1_21CollectiveEpilogueFwdINS6_IJSA_SC_SB_EEES9_SE_SG_Li256ELb1ELb1ELb1ELb0EEENS1_36VarlenDynamicPersistentTileSchedulerILi128ELi80ELi256ELi128ELb1ELb1ELb1ELb1ELb1ELb1EEEEEEEEEvNT_6ParamsE)
        /*0140*/ 	.word	0x00000000
.L_64:


//--------------------- .nv.compat                --------------------------
	.section	.nv.compat,"",@"SHT_CUDA_COMPAT_INFO"
	.align	4
        /*0000*/ 	.byte	0x02, 0x09, 0x01, 0x00, 0x02, 0x02, 0x01, 0x00, 0x02, 0x05, 0x05, 0x00, 0x03, 0x07, 0x01, 0x01
        /*0010*/ 	.byte	0x02, 0x03, 0x00, 0x00, 0x02, 0x06, 0x01, 0x00, 0x04, 0x0b, 0x08, 0x00, 0x00, 0x00, 0x00, 0x00
        /*0020*/ 	.byte	0x00, 0x00, 0x00, 0x00


//--------------------- .nv.info._ZN7cutlass13device_kernelIN5flash11enable_sm90INS1_16FlashAttnFwdSm90INS1_25CollectiveMainloopFwdSm90ILi2EN4cute5tupleIJNS5_1CILi1EEES8_S8_EEENS6_IJNS7_ILi128EEENS7_ILi80EEENS7_ILi256EEEEEELi256ENS_10bfloat16_tEfNS_4arch4Sm90ELb0ELb0ELb0ELb0ELb1ELb0ELb0ELb1ELb1ELb1ELb1ELb0EEENS1_21CollectiveEpilogueFwdINS6_IJSA_SC_SB_EEES9_SE_SG_Li256ELb0ELb1ELb1ELb0EEENS1_19SingleTileSchedulerILb0ELb1ELb1ELi128EEEEEEEEEvNT_6ParamsE --------------------------
	.section	.nv.info._ZN7cutlass13device_kernelIN5flash11enable_sm90INS1_16FlashAttnFwdSm90INS1_25CollectiveMainloopFwdSm90ILi2EN4cute5tupleIJNS5_1CILi1EEES8_S8_EEENS6_IJNS7_ILi128EEENS7_ILi80EEENS7_ILi256EEEEEELi256ENS_10bfloat16_tEfNS_4arch4Sm90ELb0ELb0ELb0ELb0ELb1ELb0ELb0ELb1ELb1ELb1ELb1ELb0EEENS1_21CollectiveEpilogueFwdINS6_IJSA_SC_SB_EEES9_SE_SG_Li256ELb0ELb1ELb1ELb0EEENS1_19SingleTileSchedulerILb0ELb1ELb1ELi128EEEEEEEEEvNT_6ParamsE,"",@"SHT_CUDA_INFO"
	.sectionflags	@""
	.align	4


	//----- nvinfo : EIATTR_CUDA_API_VERSION
	.align		4
        /*0000*/ 	.byte	0x04, 0x37
        /*0002*/ 	.short	(.L_66 - .L_65)
.L_65:
        /*0004*/ 	.word	0x00000082


	//----- nvinfo : EIATTR_KPARAM_INFO
	.align		4
.L_66:
        /*0008*/ 	.byte	0x04, 0x17
        /*000a*/ 	.short	(.L_68 - .L_67)
.L_67:
        /*000c*/ 	.word	0x00000000
        /*0010*/ 	.short	0x0000
        /*0012*/ 	.short	0x0000
        /*0014*/ 	.byte	0x00, 0xf0, 0x01, 0x28


	//----- nvinfo : EIATTR_SPARSE_MMA_MASK
	.align		4
.L_68:
        /*0018*/ 	.byte	0x03, 0x50
        /*001a*/ 	.short	0x0000


	//----- nvinfo : EIATTR_MAXREG_COUNT
	.align		4
        /*001c*/ 	.byte	0x03, 0x1b
        /*001e*/ 	.short	0x00a8


	//----- nvinfo : EIATTR_MERCURY_ISA_VERSION
	.align		4
        /*0020*/ 	.byte	0x03, 0x5f
        /*0022*/ 	.short	0x0101


	//----- nvinfo : EIATTR_VRC_CTA_INIT_COUNT
	.align		4
        /*0024*/ 	.byte	0x02, 0x4a
	.zero		1
	.zero		1


	//----- nvinfo : EIATTR_EXIT_INSTR_OFFSETS
	.align		4
        /*0028*/ 	.byte	0x04, 0x1c
        /*002a*/ 	.short	(.L_70 - .L_69)


	//   ....[0]....
.L_69:
        /*002c*/ 	.word	0x00000010


	//----- nvinfo : EIATTR_MAX_THREADS
	.align		4
.L_70:
        /*0030*/ 	.byte	0x04, 0x05
        /*0032*/ 	.short	(.L_72 - .L_71)
.L_71:
        /*0034*/ 	.word	0x00000180
        /*0038*/ 	.word	0x00000001
        /*003c*/ 	.word	0x00000001


	//----- nvinfo : EIATTR_CBANK_PARAM_SIZE
	.align		4
.L_72:
        /*0040*/ 	.byte	0x03, 0x19
        /*0042*/ 	.short	0x0a00


	//----- nvinfo : EIATTR_PARAM_CBANK
	.align		4
        /*0044*/ 	.byte	0x04, 0x0a
        /*0046*/ 	.short	(.L_74 - .L_73)
	.align		4
.L_73:
        /*0048*/ 	.word	index@(.nv.constant0._ZN7cutlass13device_kernelIN5flash11enable_sm90INS1_16FlashAttnFwdSm90INS1_25CollectiveMainloopFwdSm90ILi2EN4cute5tupleIJNS5_1CILi1EEES8_S8_EEENS6_IJNS7_ILi128EEENS7_ILi80EEENS7_ILi256EEEEEELi256ENS_10bfloat16_tEfNS_4arch4Sm90ELb0ELb0ELb0ELb0ELb1ELb0ELb0ELb1ELb1ELb1ELb1ELb0EEENS1_21CollectiveEpilogueFwdINS6_IJSA_SC_SB_EEES9_SE_SG_Li256ELb0ELb1ELb1ELb0EEENS1_19SingleTileSchedulerILb0ELb1ELb1ELi128EEEEEEEEEvNT_6ParamsE)
        /*004c*/ 	.short	0x0380
        /*004e*/ 	.short	0x0a00


	//----- nvinfo : EIATTR_SW_WAR
	.align		4
.L_74:
        /*0050*/ 	.byte	0x04, 0x36
        /*0052*/ 	.short	(.L_76 - .L_75)
.L_75:
        /*0054*/ 	.word	0x00000008
.L_76:


//--------------------- .nv.info._ZN7cutlass13device_kernelIN5flash11enable_sm90INS1_16FlashAttnFwdSm90INS1_25CollectiveMainloopFwdSm90ILi2EN4cute5tupleIJNS5_1CILi1EEES8_S8_EEENS6_IJNS7_ILi128EEENS7_ILi80EEENS7_ILi256EEEEEELi256ENS_10bfloat16_tEfNS_4arch4Sm90ELb0ELb0ELb0ELb1ELb1ELb0ELb0ELb1ELb1ELb1ELb1ELb0EEENS1_21CollectiveEpilogueFwdINS6_IJSA_SC_SB_EEES9_SE_SG_Li256ELb1ELb1ELb1ELb0EEENS1_36VarlenDynamicPersistentTileSchedulerILi128ELi80ELi256ELi128ELb1ELb1ELb1ELb0ELb1ELb1EEEEEEEEEvNT_6ParamsE --------------------------
	.section	.nv.info._ZN7cutlass13device_kernelIN5flash11enable_sm90INS1_16FlashAttnFwdSm90INS1_25CollectiveMainloopFwdSm90ILi2EN4cute5tupleIJNS5_1CILi1EEES8_S8_EEENS6_IJNS7_ILi128EEENS7_ILi80EEENS7_ILi256EEEEEELi256ENS_10bfloat16_tEfNS_4arch4Sm90ELb0ELb0ELb0ELb1ELb1ELb0ELb0ELb1ELb1ELb1ELb1ELb0EEENS1_21CollectiveEpilogueFwdINS6_IJSA_SC_SB_EEES9_SE_SG_Li256ELb1ELb1ELb1ELb0EEENS1_36VarlenDynamicPersistentTileSchedulerILi128ELi80ELi256ELi128ELb1ELb1ELb1ELb0ELb1ELb1EEEEEEEEEvNT_6ParamsE,"",@"SHT_CUDA_INFO"
	.sectionflags	@""
	.align	4


	//----- nvinfo : EIATTR_CUDA_API_VERSION
	.align		4
        /*0000*/ 	.byte	0x04, 0x37
        /*0002*/ 	.short	(.L_78 - .L_77)
.L_77:
        /*0004*/ 	.word	0x00000082


	//----- nvinfo : EIATTR_KPARAM_INFO
	.align		4
.L_78:
        /*0008*/ 	.byte	0x04, 0x17
        /*000a*/ 	.short	(.L_80 - .L_79)
.L_79:
        /*000c*/ 	.word	0x00000000
        /*0010*/ 	.short	0x0000
        /*0012*/ 	.short	0x0000
        /*0014*/ 	.byte	0x00, 0xf0, 0x01, 0x2a


	//----- nvinfo : EIATTR_SPARSE_MMA_MASK
	.align		4
.L_80:
        /*0018*/ 	.byte	0x03, 0x50
        /*001a*/ 	.short	0x0000


	//----- nvinfo : EIATTR_MAXREG_COUNT
	.align		4
        /*001c*/ 	.byte	0x03, 0x1b
        /*001e*/ 	.short	0x00a8


	//----- nvinfo : EIATTR_MERCURY_ISA_VERSION
	.align		4
        /*0020*/ 	.byte	0x03, 0x5f
        /*0022*/ 	.short	0x0101


	//----- nvinfo : EIATTR_VRC_CTA_INIT_COUNT
	.align		4
        /*0024*/ 	.byte	0x02, 0x4a
	.zero		1
	.zero		1


	//----- nvinfo : EIATTR_EXIT_INSTR_OFFSETS
	.align		4
        /*0028*/ 	.byte	0x04, 0x1c
        /*002a*/ 	.short	(.L_82 - .L_81)


	//   ....[0]....
.L_81:
        /*002c*/ 	.word	0x00000010


	//----- nvinfo : EIATTR_MAX_THREADS
	.align		4
.L_82:
        /*0030*/ 	.byte	0x04, 0x05
        /*0032*/ 	.short	(.L_84 - .L_83)
.L_83:
        /*0034*/ 	.word	0x00000180
        /*0038*/ 	.word	0x00000001
        /*003c*/ 	.word	0x00000001


	//----- nvinfo : EIATTR_CBANK_PARAM_SIZE
	.align		4
.L_84:
        /*0040*/ 	.byte	0x03, 0x19
        /*0042*/ 	.short	0x0a80


	//----- nvinfo : EIATTR_PARAM_CBANK
	.align		4
        /*0044*/ 	.byte	0x04, 0x0a
        /*0046*/ 	.short	(.L_86 - .L_85)
	.align		4
.L_85:
        /*0048*/ 	.word	index@(.nv.constant0._ZN7cutlass13device_kernelIN5flash11enable_sm90INS1_16FlashAttnFwdSm90INS1_25CollectiveMainloopFwdSm90ILi2EN4cute5tupleIJNS5_1CILi1EEES8_S8_EEENS6_IJNS7_ILi128EEENS7_ILi80EEENS7_ILi256EEEEEELi256ENS_10bfloat16_tEfNS_4arch4Sm90ELb0ELb0ELb0ELb1ELb1ELb0ELb0ELb1ELb1ELb1ELb1ELb0EEENS1_21CollectiveEpilogueFwdINS6_IJSA_SC_SB_EEES9_SE_SG_Li256ELb1ELb1ELb1ELb0EEENS1_36VarlenDynamicPersistentTileSchedulerILi128ELi80ELi256ELi128ELb1ELb1ELb1ELb0ELb1ELb1EEEEEEEEEvNT_6ParamsE)
        /*004c*/ 	.short	0x0380
        /*004e*/ 	.short	0x0a80


	//----- nvinfo : EIATTR_SW_WAR
	.align		4
.L_86:
        /*0050*/ 	.byte	0x04, 0x36
        /*0052*/ 	.short	(.L_88 - .L_87)
.L_87:
        /*0054*/ 	.word	0x00000008
.L_88:


//--------------------- .nv.info._ZN7cutlass13device_kernelIN5flash11enable_sm90INS1_16FlashAttnFwdSm90INS1_25CollectiveMainloopFwdSm90ILi2EN4cute5tupleIJNS5_1CILi1EEES8_S8_EEENS6_IJNS7_ILi128EEENS7_ILi80EEENS7_ILi256EEEEEELi256ENS_10bfloat16_tEfNS_4arch4Sm90ELb0ELb0ELb0ELb1ELb1ELb1ELb0ELb1ELb1ELb1ELb1ELb0EEENS1_21CollectiveEpilogueFwdINS6_IJSA_SC_SB_EEES9_SE_SG_Li256ELb1ELb1ELb1ELb0EEENS1_36VarlenDynamicPersistentTileSchedulerILi128ELi80ELi256ELi128ELb1ELb1ELb1ELb0ELb1ELb1EEEEEEEEEvNT_6ParamsE --------------------------
	.section	.nv.info._ZN7cutlass13device_kernelIN5flash11enable_sm90INS1_16FlashAttnFwdSm90INS1_25CollectiveMainloopFwdSm90ILi2EN4cute5tupleIJNS5_1CILi1EEES8_S8_EEENS6_IJNS7_ILi128EEENS7_ILi80EEENS7_ILi256EEEEEELi256ENS_10bfloat16_tEfNS_4arch4Sm90ELb0ELb0ELb0ELb1ELb1ELb1ELb0ELb1ELb1ELb1ELb1ELb0EEENS1_21CollectiveEpilogueFwdINS6_IJSA_SC_SB_EEES9_SE_SG_Li256ELb1ELb1ELb1ELb0EEENS1_36VarlenDynamicPersistentTileSchedulerILi128ELi80ELi256ELi128ELb1ELb1ELb1ELb0ELb1ELb1EEEEEEEEEvNT_6ParamsE,"",@"SHT_CUDA_INFO"
	.sectionflags	@""
	.align	4


	//----- nvinfo : EIATTR_CUDA_API_VERSION
	.align		4
        /*0000*/ 	.byte	0x04, 0x37
        /*0002*/ 	.short	(.L_90 - .L_89)
.L_89:
        /*0004*/ 	.word	0x00000082


	//----- nvinfo : EIATTR_KPARAM_INFO
	.align		4
.L_90:
        /*0008*/ 	.byte	0x04, 0x17
        /*000a*/ 	.short	(.L_92 - .L_91)
.L_91:
        /*000c*/ 	.word	0x00000000
        /*0010*/ 	.short	0x0000
        /*0012*/ 	.short	0x0000
        /*0014*/ 	.byte	0x00, 0xf0, 0x01, 0x2a


	//----- nvinfo : EIATTR_SPARSE_MMA_MASK
	.align		4
.L_92:
        /*0018*/ 	.byte	0x03, 0x50
        /*001a*/ 	.short	0x0000


	//----- nvinfo : EIATTR_MAXREG_COUNT
	.align		4
        /*001c*/ 	.byte	0x03, 0x1b
        /*001e*/ 	.short	0x00a8


	//----- nvinfo : EIATTR_MERCURY_ISA_VERSION
	.align		4
        /*0020*/ 	.byte	0x03, 0x5f
        /*0022*/ 	.short	0x0101


	//----- nvinfo : EIATTR_VRC_CTA_INIT_COUNT
	.align		4
        /*0024*/ 	.byte	0x02, 0x4a
	.zero		1
	.zero		1


	//----- nvinfo : EIATTR_EXIT_INSTR_OFFSETS
	.align		4
        /*0028*/ 	.byte	0x04, 0x1c
        /*002a*/ 	.short	(.L_94 - .L_93)


	//   ....[0]....
.L_93:
        /*002c*/ 	.word	0x00000010


	//----- nvinfo : EIATTR_MAX_THREADS
	.align		4
.L_94:
        /*0030*/ 	.byte	0x04, 0x05
        /*0032*/ 	.short	(.L_96 - .L_95)
.L_95:
        /*0034*/ 	.word	0x00000180
        /*0038*/ 	.word	0x00000001
        /*003c*/ 	.word	0x00000001


	//----- nvinfo : EIATTR_CBANK_PARAM_SIZE
	.align		4
.L_96:
        /*0040*/ 	.byte	0x03, 0x19
        /*0042*/ 	.short	0x0a80


	//----- nvinfo : EIATTR_PARAM_CBANK
	.align		4
        /*0044*/ 	.byte	0x04, 0x0a
        /*0046*/ 	.short	(.L_98 - .L_97)
	.align		4
.L_97:
        /*0048*/ 	.word	index@(.nv.constant0._ZN7cutlass13device_kernelIN5flash11enable_sm90INS1_16FlashAttnFwdSm90INS1_25CollectiveMainloopFwdSm90ILi2EN4cute5tupleIJNS5_1CILi1EEES8_S8_EEENS6_IJNS7_ILi128EEENS7_ILi80EEENS7_ILi256EEEEEELi256ENS_10bfloat16_tEfNS_4arch4Sm90ELb0ELb0ELb0ELb1ELb1ELb1ELb0ELb1ELb1ELb1ELb1ELb0EEENS1_21CollectiveEpilogueFwdINS6_IJSA_SC_SB_EEES9_SE_SG_Li256ELb1ELb1ELb1ELb0EEENS1_36VarlenDynamicPersistentTileSchedulerILi128ELi80ELi256ELi128ELb1ELb1ELb1ELb0ELb1ELb1EEEEEEEEEvNT_6ParamsE)
        /*004c*/ 	.short	0x0380
        /*004e*/ 	.short	0x0a80


	//----- nvinfo : EIATTR_SW_WAR
	.align		4
.L_98:
        /*0050*/ 	.byte	0x04, 0x36
        /*0052*/ 	.short	(.L_100 - .L_99)
.L_99:
        /*0054*/ 	.word	0x00000008
.L_100:


//--------------------- .nv.info._ZN7cutlass13device_kernelIN5flash11enable_sm90INS1_16FlashAttnFwdSm90INS1_25CollectiveMainloopFwdSm90ILi2EN4cute5tupleIJNS5_1CILi1EEES8_S8_EEENS6_IJNS7_ILi128EEENS7_ILi64EEENS7_ILi256EEEEEELi256ENS_10bfloat16_tEfNS_4arch4Sm90ELb0ELb1ELb0ELb0ELb1ELb0ELb0ELb1ELb1ELb1ELb1ELb0EEENS1_21CollectiveEpilogueFwdINS6_IJSA_SC_SB_EEES9_SE_SG_Li256ELb0ELb1ELb1ELb0EEENS1_19SingleTileSchedulerILb0ELb1ELb1ELi128EEEEEEEEEvNT_6ParamsE --------------------------
	.section	.nv.info._ZN7cutlass13device_kernelIN5flash11enable_sm90INS1_16FlashAttnFwdSm90INS1_25CollectiveMainloopFwdSm90ILi2EN4cute5tupleIJNS5_1CILi1EEES8_S8_EEENS6_IJNS7_ILi128EEENS7_ILi64EEENS7_ILi256EEEEEELi256ENS_10bfloat16_tEfNS_4arch4Sm90ELb0ELb1ELb0ELb0ELb1ELb0ELb0ELb1ELb1ELb1ELb1ELb0EEENS1_21CollectiveEpilogueFwdINS6_IJSA_SC_SB_EEES9_SE_SG_Li256ELb0ELb1ELb1ELb0EEENS1_19SingleTileSchedulerILb0ELb1ELb1ELi128EEEEEEEEEvNT_6ParamsE,"",@"SHT_CUDA_INFO"
	.sectionflags	@""
	.align	4


	//----- nvinfo : EIATTR_CUDA_API_VERSION
	.align		4
        /*0000*/ 	.byte	0x04, 0x37
        /*0002*/ 	.short	(.L_102 - .L_101)
.L_101:
        /*0004*/ 	.word	0x00000082


	//----- nvinfo : EIATTR_KPARAM_INFO
	.align		4
.L_102:
        /*0008*/ 	.byte	0x04, 0x17
        /*000a*/ 	.short	(.L_104 - .L_103)
.L_103:
        /*000c*/ 	.word	0x00000000
        /*0010*/ 	.short	0x0000
        /*0012*/ 	.short	0x0000
        /*0014*/ 	.byte	0x00, 0xf0, 0x01, 0x28


	//----- nvinfo : EIATTR_SPARSE_MMA_MASK
	.align		4
.L_104:
        /*0018*/ 	.byte	0x03, 0x50
        /*001a*/ 	.short	0x0000


	//----- nvinfo : EIATTR_MAXREG_COUNT
	.align		4
        /*001c*/ 	.byte	0x03, 0x1b
        /*001e*/ 	.short	0x00a8


	//----- nvinfo : EIATTR_MERCURY_ISA_VERSION
	.align		4
        /*0020*/ 	.byte	0x03, 0x5f
        /*0022*/ 	.short	0x0101


	//----- nvinfo : EIATTR_VRC_CTA_INIT_COUNT
	.align		4
        /*0024*/ 	.byte	0x02, 0x4a
	.zero		1
	.zero		1


	//----- nvinfo : EIATTR_EXIT_INSTR_OFFSETS
	.align		4
        /*0028*/ 	.byte	0x04, 0x1c
        /*002a*/ 	.short	(.L_106 - .L_105)


	//   ....[0]....
.L_105:
        /*002c*/ 	.word	0x00000010


	//----- nvinfo : EIATTR_MAX_THREADS
	.align		4
.L_106:
        /*0030*/ 	.byte	0x04, 0x05
        /*0032*/ 	.short	(.L_108 - .L_107)
.L_107:
        /*0034*/ 	.word	0x00000180
        /*0038*/ 	.word	0x00000001
        /*003c*/ 	.word	0x00000001


	//----- nvinfo : EIATTR_CBANK_PARAM_SIZE
	.align		4
.L_108:
        /*0040*/ 	.byte	0x03, 0x19
        /*0042*/ 	.short	0x0a00


	//----- nvinfo : EIATTR_PARAM_CBANK
	.align		4
        /*0044*/ 	.byte	0x04, 0x0a
        /*0046*/ 	.short	(.L_110 - .L_109)
	.align		4
.L_109:
        /*0048*/ 	.word	index@(.nv.constant0._ZN7cutlass13device_kernelIN5flash11enable_sm90INS1_16FlashAttnFwdSm90INS1_25CollectiveMainloopFwdSm90ILi2EN4cute5tupleIJNS5_1CILi1EEES8_S8_EEENS6_IJNS7_ILi128EEENS7_ILi64EEENS7_ILi256EEEEEELi256ENS_10bfloat16_tEfNS_4arch4Sm90ELb0ELb1ELb0ELb0ELb1ELb0ELb0ELb1ELb1ELb1ELb1ELb0EEENS1_21CollectiveEpilogueFwdINS6_IJSA_SC_SB_EEES9_SE_SG_Li256ELb0ELb1ELb1ELb0EEENS1_19SingleTileSchedulerILb0ELb1ELb1ELi128EEEEEEEEEvNT_6ParamsE)
        /*004c*/ 	.short	0x0380
        /*004e*/ 	.short	0x0a00


	//----- nvinfo : EIATTR_SW_WAR
	.align		4
.L_110:
        /*0050*/ 	.byte	0x04, 0x36
        /*0052*/ 	.short	(.L_112 - .L_111)
.L_111:
        /*0054*/ 	.word	0x00000008
.L_112:


//--------------------- .nv.info._ZN7cutlass13device_kernelIN5flash11enable_sm90INS1_16FlashAttnFwdSm90INS1_25CollectiveMainloopFwdSm90ILi2EN4cute5tupleIJNS5_1CILi1EEES8_S8_EEENS6_IJNS7_ILi128EEENS7_ILi64EEENS7_ILi256EEEEEELi256ENS_10bfloat16_tEfNS_4arch4Sm90ELb0ELb1ELb0ELb1ELb1ELb0ELb0ELb1ELb1ELb1ELb1ELb0EEENS1_21CollectiveEpilogueFwdINS6_IJSA_SC_SB_EEES9_SE_SG_Li256ELb1ELb1ELb1ELb0EEENS1_36VarlenDynamicPersistentTileSchedulerILi128ELi64ELi256ELi128ELb1ELb1ELb1ELb1ELb0ELb1EEEEEEEEEvNT_6ParamsE --------------------------
	.section	.nv.info._ZN7cutlass13device_kernelIN5flash11enable_sm90INS1_16FlashAttnFwdSm90INS1_25CollectiveMainloopFwdSm90ILi2EN4cute5tupleIJNS5_1CILi1EEES8_S8_EEENS6_IJNS7_ILi128EEENS7_ILi64EEENS7_ILi256EEEEEELi256ENS_10bfloat16_tEfNS_4arch4Sm90ELb0ELb1ELb0ELb1ELb1ELb0ELb0ELb1ELb1ELb1ELb1ELb0EEENS1_21CollectiveEpilogueFwdINS6_IJSA_SC_SB_EEES9_SE_SG_Li256ELb1ELb1ELb1ELb0EEENS1_36VarlenDynamicPersistentTileSchedulerILi128ELi64ELi256ELi128ELb1ELb1ELb1ELb1ELb0ELb1EEEEEEEEEvNT_6ParamsE,"",@"SHT_CUDA_INFO"
	.sectionflags	@""
	.align	4


	//----- nvinfo : EIATTR_CUDA_API_VERSION
	.align		4
        /*0000*/ 	.byte	0x04, 0x37
        /*0002*/ 	.short	(.L_114 - .L_113)
.L_113:
        /*0004*/ 	.word	0x00000082


	//----- nvinfo : EIATTR_KPARAM_INFO
	.align		4
.L_114:
        /*0008*/ 	.byte	0x04, 0x17
        /*000a*/ 	.short	(.L_116 - .L_115)
.L_115:
        /*000c*/ 	.word	0x00000000
        /*0010*/ 	.short	0x0000
        /*0012*/ 	.short	0x0000
        /*0014*/ 	.byte	0x00, 0xf0, 0x01, 0x2a


	//----- nvinfo : EIATTR_SPARSE_MMA_MASK
	.align		4
.L_116:
        /*0018*/ 	.byte	0x03, 0x50
        /*001a*/ 	.short	0x0000


	//----- nvinfo : EIATTR_MAXREG_COUNT
	.align		4
        /*001c*/ 	.byte	0x03, 0x1b
        /*001e*/ 	.short	0x00a8


	//----- nvinfo : EIATTR_MERCURY_ISA_VERSION
	.align		4
        /*0020*/ 	.byte	0x03, 0x5f
        /*0022*/ 	.short	0x0101


	//----- nvinfo : EIATTR_VRC_CTA_INIT_COUNT
	.align		4
        /*0024*/ 	.byte	0x02, 0x4a
	.zero		1
	.zero		1


	//----- nvinfo : EIATTR_EXIT_INSTR_OFFSETS
	.align		4
        /*0028*/ 	.byte	0x04, 0x1c
        /*002a*/ 	.short	(.L_118 - .L_117)


	//   ....[0]....
.L_117:
        /*002c*/ 	.word	0x00000010


	//----- nvinfo : EIATTR_MAX_THREADS
	.align		4
.L_118:
        /*0030*/ 	.byte	0x04, 0x05
        /*0032*/ 	.short	(.L_120 - .L_119)
.L_119:
        /*0034*/ 	.word	0x00000180
        /*0038*/ 	.word	0x00000001
        /*003c*/ 	.word	0x00000001


	//----- nvinfo : EIATTR_CBANK_PARAM_SIZE
	.align		4
.L_120:
        /*0040*/ 	.byte	0x03, 0x19
        /*0042*/ 	.short	0x0a80


	//----- nvinfo : EIATTR_PARAM_CBANK
	.align		4
        /*0044*/ 	.byte	0x04, 0x0a
        /*0046*/ 	.short	(.L_122 - .L_121)
	.align		4
.L_121:
        /*0048*/ 	.word	index@(.nv.constant0._ZN7cutlass13device_kernelIN5flash11enable_sm90INS1_16FlashAttnFwdSm90INS1_25CollectiveMainloopFwdSm90ILi2EN4cute5tupleIJNS5_1CILi1EEES8_S8_EEENS6_IJNS7_ILi128EEENS7_ILi64EEENS7_ILi256EEEEEELi256ENS_10bfloat16_tEfNS_4arch4Sm90ELb0ELb1ELb0ELb1ELb1ELb0ELb0ELb1ELb1ELb1ELb1ELb0EEENS1_21CollectiveEpilogueFwdINS6_IJSA_SC_SB_EEES9_SE_SG_Li256ELb1ELb1ELb1ELb0EEENS1_36VarlenDynamicPersistentTileSchedulerILi128ELi64ELi256ELi128ELb1ELb1ELb1ELb1ELb0ELb1EEEEEEEEEvNT_6ParamsE)
        /*004c*/ 	.short	0x0380
        /*004e*/ 	.short	0x0a80


	//----- nvinfo : EIATTR_SW_WAR
	.align		4
.L_122:
        /*0050*/ 	.byte	0x04, 0x36
        /*0052*/ 	.short	(.L_124 - .L_123)
.L_123:
        /*0054*/ 	.word	0x00000008
.L_124:


//--------------------- .nv.info._ZN7cutlass13device_kernelIN5flash11enable_sm90INS1_16FlashAttnFwdSm90INS1_25CollectiveMainloopFwdSm90ILi2EN4cute5tupleIJNS5_1CILi1EEES8_S8_EEENS6_IJNS7_ILi128EEENS7_ILi64EEENS7_ILi256EEEEEELi256ENS_10bfloat16_tEfNS_4arch4Sm90ELb0ELb1ELb0ELb1ELb1ELb1ELb0ELb1ELb1ELb1ELb1ELb0EEENS1_21CollectiveEpilogueFwdINS6_IJSA_SC_SB_EEES9_SE_SG_Li256ELb1ELb1ELb1ELb0EEENS1_36VarlenDynamicPersistentTileSchedulerILi128ELi64ELi256ELi128ELb1ELb1ELb1ELb1ELb0ELb1EEEEEEEEEvNT_6ParamsE --------------------------
	.section	.nv.info._ZN7cutlass13device_kernelIN5flash11enable_sm90INS1_16FlashAttnFwdSm90INS1_25CollectiveMainloopFwdSm90ILi2EN4cute5tupleIJNS5_1CILi1EEES8_S8_EEENS6_IJNS7_ILi128EEENS7_ILi64EEENS7_ILi256EEEEEELi256ENS_10bfloat16_tEfNS_4arch4Sm90ELb0ELb1ELb0ELb1ELb1ELb1ELb0ELb1ELb1ELb1ELb1ELb0EEENS1_21CollectiveEpilogueFwdINS6_IJSA_SC_SB_EEES9_SE_SG_Li256ELb1ELb1ELb1ELb0EEENS1_36VarlenDynamicPersistentTileSchedulerILi128ELi64ELi256ELi128ELb1ELb1ELb1ELb1ELb0ELb1EEEEEEEEEvNT_6ParamsE,"",@"SHT_CUDA_INFO"
	.sectionflags	@""
	.align	4


	//----- nvinfo : EIATTR_CUDA_API_VERSION
	.align		4
        /*0000*/ 	.byte	0x04, 0x37
        /*0002*/ 	.short	(.L_126 - .L_125)
.L_125:
        /*0004*/ 	.word	0x00000082


	//----- nvinfo : EIATTR_KPARAM_INFO
	.align		4
.L_126:
        /*0008*/ 	.byte	0x04, 0x17
        /*000a*/ 	.short	(.L_128 - .L_127)
.L_127:
        /*000c*/ 	.word	0x00000000
        /*0010*/ 	.short	0x0000
        /*0012*/ 	.short	0x0000
        /*0014*/ 	.byte	0x00, 0xf0, 0x01, 0x2a


	//----- nvinfo : EIATTR_SPARSE_MMA_MASK
	.align		4
.L_128:
        /*0018*/ 	.byte	0x03, 0x50
        /*001a*/ 	.short	0x0000


	//----- nvinfo : EIATTR_MAXREG_COUNT
	.align		4
        /*001c*/ 	.byte	0x03, 0x1b
        /*001e*/ 	.short	0x00a8


	//----- nvinfo : EIATTR_MERCURY_ISA_VERSION
	.align		4
        /*0020*/ 	.byte	0x03, 0x5f
        /*0022*/ 	.short	0x0101


	//----- nvinfo : EIATTR_VRC_CTA_INIT_COUNT
	.align		4
        /*0024*/ 	.byte	0x02, 0x4a
	.zero		1
	.zero		1


	//----- nvinfo : EIATTR_EXIT_INSTR_OFFSETS
	.align		4
        /*0028*/ 	.byte	0x04, 0x1c
        /*002a*/ 	.short	(.L_130 - .L_129)


	//   ....[0]....
.L_129:
        /*002c*/ 	.word	0x00000010


	//----- nvinfo : EIATTR_MAX_THREADS
	.align		4
.L_130:
        /*0030*/ 	.byte	0x04, 0x05
        /*0032*/ 	.short	(.L_132 - .L_131)
.L_131:
        /*0034*/ 	.word	0x00000180
        /*0038*/ 	.word	0x00000001
        /*003c*/ 	.word	0x00000001


	//----- nvinfo : EIATTR_CBANK_PARAM_SIZE
	.align		4
.L_132:
        /*0040*/ 	.byte	0x03, 0x19
        /*0042*/ 	.short	0x0a80


	//----- nvinfo : EIATTR_PARAM_CBANK
	.align		4
        /*0044*/ 	.byte	0x04, 0x0a
        /*0046*/ 	.short	(.L_134 - .L_133)
	.align		4
.L_133:
        /*0048*/ 	.word	index@(.nv.constant0._ZN7cutlass13device_kernelIN5flash11enable_sm90INS1_16FlashAttnFwdSm90INS1_25CollectiveMainloopFwdSm90ILi2EN4cute5tupleIJNS5_1CILi1EEES8_S8_EEENS6_IJNS7_ILi128EEENS7_ILi64EEENS7_ILi256EEEEEELi256ENS_10bfloat16_tEfNS_4arch4Sm90ELb0ELb1ELb0ELb1ELb1ELb1ELb0ELb1ELb1ELb1ELb1ELb0EEENS1_21CollectiveEpilogueFwdINS6_IJSA_SC_SB_EEES9_SE_SG_Li256ELb1ELb1ELb1ELb0EEENS1_36VarlenDynamicPersistentTileSchedulerILi128ELi64ELi256ELi128ELb1ELb1ELb1ELb1ELb0ELb1EEEEEEEEEvNT_6ParamsE)
        /*004c*/ 	.short	0x0380
        /*004e*/ 	.short	0x0a80


	//----- nvinfo : EIATTR_SW_WAR
	.align		4
.L_134:
        /*0050*/ 	.byte	0x04, 0x36
        /*0052*/ 	.short	(.L_136 - .L_135)
.L_135:
        /*0054*/ 	.word	0x00000008
.L_136:


//--------------------- .nv.info._ZN7cutlass13device_kernelIN5flash11enable_sm90INS1_16FlashAttnFwdSm90INS1_25CollectiveMainloopFwdSm90ILi2EN4cute5tupleIJNS5_1CILi1EEES8_S8_EEENS6_IJNS7_ILi128EEENS7_ILi80EEENS7_ILi256EEEEEELi256ENS_10bfloat16_tEfNS_4arch4Sm90ELb1ELb0ELb0ELb0ELb1ELb0ELb0ELb1ELb1ELb1ELb1ELb0EEENS1_21CollectiveEpilogueFwdINS6_IJSA_SC_SB_EEES9_SE_SG_Li256ELb0ELb1ELb1ELb0EEENS1_19SingleTileSchedulerILb0ELb1ELb1ELi128EEEEEEEEEvNT_6ParamsE --------------------------
	.section	.nv.info._ZN7cutlass13device_kernelIN5flash11enable_sm90INS1_16FlashAttnFwdSm90INS1_25CollectiveMainloopFwdSm90ILi2EN4cute5tupleIJNS5_1CILi1EEES8_S8_EEENS6_IJNS7_ILi128EEENS7_ILi80EEENS7_ILi256EEEEEELi256ENS_10bfloat16_tEfNS_4arch4Sm90ELb1ELb0ELb0ELb0ELb1ELb0ELb0ELb1ELb1ELb1ELb1ELb0EEENS1_21CollectiveEpilogueFwdINS6_IJSA_SC_SB_EEES9_SE_SG_Li256ELb0ELb1ELb1ELb0EEENS1_19SingleTileSchedulerILb0ELb1ELb1ELi128EEEEEEEEEvNT_6ParamsE,"",@"SHT_CUDA_INFO"
	.sectionflags	@""
	.align	4


	//----- nvinfo : EIATTR_CUDA_API_VERSION
	.align		4
        /*0000*/ 	.byte	0x04, 0x37
        /*0002*/ 	.short	(.L_138 - .L_137)
.L_137:
        /*0004*/ 	.word	0x00000082


	//----- nvinfo : EIATTR_KPARAM_INFO
	.align		4
.L_138:
        /*0008*/ 	.byte	0x04, 0x17
        /*000a*/ 	.short	(.L_140 - .L_139)
.L_139:
        /*000c*/ 	.word	0x00000000
        /*0010*/ 	.short	0x0000
        /*0012*/ 	.short	0x0000
        /*0014*/ 	.byte	0x00, 0xf0, 0x01, 0x28


	//----- nvinfo : EIATTR_SPARSE_MMA_MASK
	.align		4
.L_140:
        /*0018*/ 	.byte	0x03, 0x50
        /*001a*/ 	.short	0x0000


	//----- nvinfo : EIATTR_MAXREG_COUNT
	.align		4
        /*001c*/ 	.byte	0x03, 0x1b
        /*001e*/ 	.short	0x00a8


	//----- nvinfo : EIATTR_MERCURY_ISA_VERSION
	.align		4
        /*0020*/ 	.byte	0x03, 0x5f
        /*0022*/ 	.short	0x0101


	//----- nvinfo : EIATTR_VRC_CTA_INIT_COUNT
	.align		4
        /*0024*/ 	.byte	0x02, 0x4a
	.zero		1
	.zero		1


	//----- nvinfo : EIATTR_EXIT_INSTR_OFFSETS
	.align		4
        /*0028*/ 	.byte	0x04, 0x1c
        /*002a*/ 	.short	(.L_142 - .L_141)


	//   ....[0]....
.L_141:
        /*002c*/ 	.word	0x00000010


	//----- nvinfo : EIATTR_MAX_THREADS
	.align		4
.L_142:
        /*0030*/ 	.byte	0x04, 0x05
        /*0032*/ 	.short	(.L_144 - .L_143)
.L_143:
        /*0034*/ 	.word	0x00000180
        /*0038*/ 	.word	0x00000001
        /*003c*/ 	.word	0x00000001


	//----- nvinfo : EIATTR_CBANK_PARAM_SIZE
	.align		4
.L_144:
        /*0040*/ 	.byte	0x03, 0x19
        /*0042*/ 	.short	0x0a00


	//----- nvinfo : EIATTR_PARAM_CBANK
	.align		4
        /*0044*/ 	.byte	0x04, 0x0a
        /*0046*/ 	.short	(.L_146 - .L_145)
	.align		4
.L_145:
        /*0048*/ 	.word	index@(.nv.constant0._ZN7cutlass13device_kernelIN5flash11enable_sm90INS1_16FlashAttnFwdSm90INS1_25CollectiveMainloopFwdSm90ILi2EN4cute5tupleIJNS5_1CILi1EEES8_S8_EEENS6_IJNS7_ILi128EEENS7_ILi80EEENS7_ILi256EEEEEELi256ENS_10bfloat16_tEfNS_4arch4Sm90ELb1ELb0ELb0ELb0ELb1ELb0ELb0ELb1ELb1ELb1ELb1ELb0EEENS1_21CollectiveEpilogueFwdINS6_IJSA_SC_SB_EEES9_SE_SG_Li256ELb0ELb1ELb1ELb0EEENS1_19SingleTileSchedulerILb0ELb1ELb1ELi128EEEEEEEEEvNT_6ParamsE)
        /*004c*/ 	.short	0x0380
        /*004e*/ 	.short	0x0a00


	//----- nvinfo : EIATTR_SW_WAR
	.align		4
.L_146:
        /*0050*/ 	.byte	0x04, 0x36
        /*0052*/ 	.short	(.L_148 - .L_147)
.L_147:
        /*0054*/ 	.word	0x00000008
.L_148:


//--------------------- .nv.info._ZN7cutlass13device_kernelIN5flash11enable_sm90INS1_16FlashAttnFwdSm90INS1_25CollectiveMainloopFwdSm90ILi2EN4cute5tupleIJNS5_1CILi1EEES8_S8_EEENS6_IJNS7_ILi128EEENS7_ILi80EEENS7_ILi256EEEEEELi256ENS_10bfloat16_tEfNS_4arch4Sm90ELb1ELb0ELb0ELb1ELb1ELb0ELb0ELb1ELb1ELb1ELb1ELb0EEENS1_21CollectiveEpilogueFwdINS6_IJSA_SC_SB_EEES9_SE_SG_Li256ELb1ELb1ELb1ELb0EEENS1_36VarlenDynamicPersistentTileSchedulerILi128ELi80ELi256ELi128ELb1ELb1ELb1ELb1ELb1ELb1EEEEEEEEEvNT_6ParamsE --------------------------
	.section	.nv.info._ZN7cutlass13device_kernelIN5flash11enable_sm90INS1_16FlashAttnFwdSm90INS1_25CollectiveMainloopFwdSm90ILi2EN4cute5tupleIJNS5_1CILi1EEES8_S8_EEENS6_IJNS7_ILi128EEENS7_ILi80EEENS7_ILi256EEEEEELi256ENS_10bfloat16_tEfNS_4arch4Sm90ELb1ELb0ELb0ELb1ELb1ELb0ELb0ELb1ELb1ELb1ELb1ELb0EEENS1_21CollectiveEpilogueFwdINS6_IJSA_SC_SB_EEES9_SE_SG_Li256ELb1ELb1ELb1ELb0EEENS1_36VarlenDynamicPersistentTileSchedulerILi128ELi80ELi256ELi128ELb1ELb1ELb1ELb1ELb1ELb1EEEEEEEEEvNT_6ParamsE,"",@"SHT_CUDA_INFO"
	.sectionflags	@""
	.align	4


	//----- nvinfo : EIATTR_CUDA_API_VERSION
	.align		4
        /*0000*/ 	.byte	0x04, 0x37
        /*0002*/ 	.short	(.L_150 - .L_149)
.L_149:
        /*0004*/ 	.word	0x00000082


	//----- nvinfo : EIATTR_KPARAM_INFO
	.align		4
.L_150:
        /*0008*/ 	.byte	0x04, 0x17
        /*000a*/ 	.short	(.L_152 - .L_151)
.L_151:
        /*000c*/ 	.word	0x00000000
        /*0010*/ 	.short	0x0000
        /*0012*/ 	.short	0x0000
        /*0014*/ 	.byte	0x00, 0xf0, 0x01, 0x2a


	//----- nvinfo : EIATTR_SPARSE_MMA_MASK
	.align		4
.L_152:
        /*0018*/ 	.byte	0x03, 0x50
        /*001a*/ 	.short	0x0000


	//----- nvinfo : EIATTR_MAXREG_COUNT
	.align		4
        /*001c*/ 	.byte	0x03, 0x1b
        /*001e*/ 	.short	0x00a8


	//----- nvinfo : EIATTR_MERCURY_ISA_VERSION
	.align		4
        /*0020*/ 	.byte	0x03, 0x5f
        /*0022*/ 	.short	0x0101


	//----- nvinfo : EIATTR_VRC_CTA_INIT_COUNT
	.align		4
        /*0024*/ 	.byte	0x02, 0x4a
	.zero		1
	.zero		1


	//----- nvinfo : EIATTR_EXIT_INSTR_OFFSETS
	.align		4
        /*0028*/ 	.byte	0x04, 0x1c
        /*002a*/ 	.short	(.L_154 - .L_153)


	//   ....[0]....
.L_153:
        /*002c*/ 	.word	0x00000010


	//----- nvinfo : EIATTR_MAX_THREADS
	.align		4
.L_154:
        /*0030*/ 	.byte	0x04, 0x05
        /*0032*/ 	.short	(.L_156 - .L_155)
.L_155:
        /*0034*/ 	.word	0x00000180
        /*0038*/ 	.word	0x00000001
        /*003c*/ 	.word	0x00000001


	//----- nvinfo : EIATTR_CBANK_PARAM_SIZE
	.align		4
.L_156:
        /*0040*/ 	.byte	0x03, 0x19
        /*0042*/ 	.short	0x0a80


	//----- nvinfo : EIATTR_PARAM_CBANK
	.align		4
        /*0044*/ 	.byte	0x04, 0x0a
        /*0046*/ 	.short	(.L_158 - .L_157)
	.align		4
.L_157:
        /*0048*/ 	.word	index@(.nv.constant0._ZN7cutlass13device_kernelIN5flash11enable_sm90INS1_16FlashAttnFwdSm90INS1_25CollectiveMainloopFwdSm90ILi2EN4cute5tupleIJNS5_1CILi1EEES8_S8_EEENS6_IJNS7_ILi128EEENS7_ILi80EEENS7_ILi256EEEEEELi256ENS_10bfloat16_tEfNS_4arch4Sm90ELb1ELb0ELb0ELb1ELb1ELb0ELb0ELb1ELb1ELb1ELb1ELb0EEENS1_21CollectiveEpilogueFwdINS6_IJSA_SC_SB_EEES9_SE_SG_Li256ELb1ELb1ELb1ELb0EEENS1_36VarlenDynamicPersistentTileSchedulerILi128ELi80ELi256ELi128ELb1ELb1ELb1ELb1ELb1ELb1EEEEEEEEEvNT_6ParamsE)
        /*004c*/ 	.short	0x0380
        /*004e*/ 	.short	0x0a80


	//----- nvinfo : EIATTR_SW_WAR
	.align		4
.L_158:
        /*0050*/ 	.byte	0x04, 0x36
        /*0052*/ 	.short	(.L_160 - .L_159)
.L_159:
        /*0054*/ 	.word	0x00000008
.L_160:


//--------------------- .nv.info._ZN7cutlass13device_kernelIN5flash11enable_sm90INS1_16FlashAttnFwdSm90INS1_25CollectiveMainloopFwdSm90ILi2EN4cute5tupleIJNS5_1CILi1EEES8_S8_EEENS6_IJNS7_ILi128EEENS7_ILi80EEENS7_ILi256EEEEEELi256ENS_10bfloat16_tEfNS_4arch4Sm90ELb1ELb0ELb0ELb1ELb1ELb1ELb0ELb1ELb1ELb1ELb1ELb0EEENS1_21CollectiveEpilogueFwdINS6_IJSA_SC_SB_EEES9_SE_SG_Li256ELb1ELb1ELb1ELb0EEENS1_36VarlenDynamicPersistentTileSchedulerILi128ELi80ELi256ELi128ELb1ELb1ELb1ELb1ELb1ELb1EEEEEEEEEvNT_6ParamsE --------------------------
	.section	.nv.info._ZN7cutlass13device_kernelIN5flash11enable_sm90INS1_16FlashAttnFwdSm90INS1_25CollectiveMainloopFwdSm90ILi2EN4cute5tupleIJNS5_1CILi1EEES8_S8_EEENS6_IJNS7_ILi128EEENS7_ILi80EEENS7_ILi256EEEEEELi256ENS_10bfloat16_tEfNS_4arch4Sm90ELb1ELb0ELb0ELb1ELb1ELb1ELb0ELb1ELb1ELb1ELb1ELb0EEENS1_21CollectiveEpilogueFwdINS6_IJSA_SC_SB_EEES9_SE_SG_Li256ELb1ELb1ELb1ELb0EEENS1_36VarlenDynamicPersistentTileSchedulerILi128ELi80ELi256ELi128ELb1ELb1ELb1ELb1ELb1ELb1EEEEEEEEEvNT_6ParamsE,"",@"SHT_CUDA_INFO"
	.sectionflags	@""
	.align	4


	//----- nvinfo : EIATTR_CUDA_API_VERSION
	.align		4
        /*0000*/ 	.byte	0x04, 0x37
        /*0002*/ 	.short	(.L_162 - .L_161)
.L_161:
        /*0004*/ 	.word	0x00000082


	//----- nvinfo : EIATTR_KPARAM_INFO
	.align		4
.L_162:
        /*0008*/ 	.byte	0x04, 0x17
        /*000a*/ 	.short	(.L_164 - .L_163)
.L_163:
        /*000c*/ 	.word	0x00000000
        /*0010*/ 	.short	0x0000
        /*0012*/ 	.short	0x0000
        /*0014*/ 	.byte	0x00, 0xf0, 0x01, 0x2a


	//----- nvinfo : EIATTR_SPARSE_MMA_MASK
	.align		4
.L_164:
        /*0018*/ 	.byte	0x03, 0x50
        /*001a*/ 	.short	0x0000


	//----- nvinfo : EIATTR_MAXREG_COUNT
	.align		4
        /*001c*/ 	.byte	0x03, 0x1b
        /*001e*/ 	.short	0x00a8


	//----- nvinfo : EIATTR_MERCURY_ISA_VERSION
	.align		4
        /*0020*/ 	.byte	0x03, 0x5f
        /*0022*/ 	.short	0x0101


	//----- nvinfo : EIATTR_VRC_CTA_INIT_COUNT
	.align		4
        /*0024*/ 	.byte	0x02, 0x4a
	.zero		1
	.zero		1


	//----- nvinfo : EIATTR_EXIT_INSTR_OFFSETS
	.align		4
        /*0028*/ 	.byte	0x04, 0x1c
        /*002a*/ 	.short	(.L_166 - .L_165)


	//   ....[0]....
.L_165:
        /*002c*/ 	.word	0x00000010


	//----- nvinfo : EIATTR_MAX_THREADS
	.align		4
.L_166:
        /*0030*/ 	.byte	0x04, 0x05
        /*0032*/ 	.short	(.L_168 - .L_167)
.L_167:
        /*0034*/ 	.word	0x00000180
        /*0038*/ 	.word	0x00000001
        /*003c*/ 	.word	0x00000001


	//----- nvinfo : EIATTR_CBANK_PARAM_SIZE
	.align		4
.L_168:
        /*0040*/ 	.byte	0x03, 0x19
        /*0042*/ 	.short	0x0a80


	//----- nvinfo : EIATTR_PARAM_CBANK
	.align		4
        /*0044*/ 	.byte	0x04, 0x0a
        /*0046*/ 	.short	(.L_170 - .L_169)
	.align		4
.L_169:
        /*0048*/ 	.word	index@(.nv.constant0._ZN7cutlass13device_kernelIN5flash11enable_sm90INS1_16FlashAttnFwdSm90INS1_25CollectiveMainloopFwdSm90ILi2EN4cute5tupleIJNS5_1CILi1EEES8_S8_EEENS6_IJNS7_ILi128EEENS7_ILi80EEENS7_ILi256EEEEEELi256ENS_10bfloat16_tEfNS_4arch4Sm90ELb1ELb0ELb0ELb1ELb1ELb1ELb0ELb1ELb1ELb1ELb1ELb0EEENS1_21CollectiveEpilogueFwdINS6_IJSA_SC_SB_EEES9_SE_SG_Li256ELb1ELb1ELb1ELb0EEENS1_36VarlenDynamicPersistentTileSchedulerILi128ELi80ELi256ELi128ELb1ELb1ELb1ELb1ELb1ELb1EEEEEEEEEvNT_6ParamsE)
        /*004c*/ 	.short	0x0380
        /*004e*/ 	.short	0x0a80


	//----- nvinfo : EIATTR_SW_WAR
	.align		4
.L_170:
        /*0050*/ 	.byte	0x04, 0x36
        /*0052*/ 	.short	(.L_172 - .L_171)
.L_171:
        /*0054*/ 	.word	0x00000008
.L_172:


//--------------------- .nv.callgraph             --------------------------
	.section	.nv.callgraph,"",@"SHT_CUDA_CALLGRAPH"
	.align	4
	.sectionentsize	8
	.align		4
        /*0000*/ 	.word	0x00000000
	.align		4
        /*0004*/ 	.word	0xffffffff
	.align		4
        /*0008*/ 	.word	0x00000000
	.align		4
        /*000c*/ 	.word	0xfffffffe
	.align		4
        /*0010*/ 	.word	0x00000000
	.align		4
        /*0014*/ 	.word	0xfffffffd
	.align		4
        /*0018*/ 	.word	0x00000000
	.align		4
        /*001c*/ 	.word	0xfffffffc


//--------------------- .nv.constant4             --------------------------
	.section	.nv.constant4,"a",@progbits
	.align	8
	.align		8
.nv.constant4:
        /*0000*/ 	.dword	_ZN78_INTERNAL_c6e0d16a_42_flash_fwd_hdim256_bf16_paged_split_sm90_cu_49158569_35674cuda3std3__45__cpo5beginE
	.align		8
        /*0008*/ 	.dword	_ZN78_INTERNAL_c6e0d16a_42_flash_fwd_hdim256_bf16_paged_split_sm90_cu_49158569_35674cuda3std3__45__cpo3endE
	.align		8
        /*0010*/ 	.dword	_ZN78_INTERNAL_c6e0d16a_42_flash_fwd_hdim256_bf16_paged_split_sm90_cu_49158569_35674cuda3std3__45__cpo6cbeginE
	.align		8
        /*0018*/ 	.dword	_ZN78_INTERNAL_c6e0d16a_42_flash_fwd_hdim256_bf16_paged_split_sm90_cu_49158569_35674cuda3std3__45__cpo4cendE
	.align		8
        /*0020*/ 	.dword	_ZN78_INTERNAL_c6e0d16a_42_flash_fwd_hdim256_bf16_paged_split_sm90_cu_49158569_35674cuda3std3__480_GLOBAL__N__c6e0d16a_42_flash_fwd_hdim256_bf16_paged_split_sm90_cu_49158569_35676ignoreE
	.align		8
        /*0028*/ 	.dword	_ZN78_INTERNAL_c6e0d16a_42_flash_fwd_hdim256_bf16_paged_split_sm90_cu_49158569_35674cuda3std3__419piecewise_constructE
	.align		8
        /*0030*/ 	.dword	_ZN78_INTERNAL_c6e0d16a_42_flash_fwd_hdim256_bf16_paged_split_sm90_cu_49158569_35674cuda3std3__48in_placeE
	.align		8
        /*0038*/ 	.dword	_ZN78_INTERNAL_c6e0d16a_42_flash_fwd_hdim256_bf16_paged_split_sm90_cu_49158569_35674cuda3std6ranges3__45__cpo4swapE
	.align		8
        /*0040*/ 	.dword	_ZN78_INTERNAL_c6e0d16a_42_flash_fwd_hdim256_bf16_paged_split_sm90_cu_49158569_35674cuda3std6ranges3__45__cpo9iter_moveE
	.align		8
        /*0048*/ 	.dword	_ZN78_INTERNAL_c6e0d16a_42_flash_fwd_hdim256_bf16_paged_split_sm90_cu_49158569_35674cute7productE
	.align		8
        /*0050*/ 	.dword	_ZN78_INTERNAL_c6e0d16a_42_flash_fwd_hdim256_bf16_paged_split_sm90_cu_49158569_35674cute1_E


//--------------------- .text._ZN7cutlass13device_kernelIN5flash11enable_sm90INS1_16FlashAttnFwdSm90INS1_25CollectiveMainloopFwdSm90ILi2EN4cute5tupleIJNS5_1CILi1EEES8_S8_EEENS6_IJNS7_ILi128EEENS7_ILi80EEENS7_ILi256EEEEEELi256ENS_10bfloat16_tEfNS_4arch4Sm90ELb0ELb0ELb0ELb0ELb1ELb0ELb0ELb1ELb1ELb1ELb1ELb0EEENS1_21CollectiveEpilogueFwdINS6_IJSA_SC_SB_EEES9_SE_SG_Li256ELb0ELb1ELb1ELb0EEENS1_19SingleTileSchedulerILb0ELb1ELb1ELi128EEEEEEEEEvNT_6ParamsE --------------------------
	.section	.text._ZN7cutlass13device_kernelIN5flash11enable_sm90INS1_16FlashAttnFwdSm90INS1_25CollectiveMainloopFwdSm90ILi2EN4cute5tupleIJNS5_1CILi1EEES8_S8_EEENS6_IJNS7_ILi128EEENS7_ILi80EEENS7_ILi256EEEEEELi256ENS_10bfloat16_tEfNS_4arch4Sm90ELb0ELb0ELb0ELb0ELb1ELb0ELb0ELb1ELb1ELb1ELb1ELb0EEENS1_21CollectiveEpilogueFwdINS6_IJSA_SC_SB_EEES9_SE_SG_Li256ELb0ELb1ELb1ELb0EEENS1_19SingleTileSchedulerILb0ELb1ELb1ELi128EEEEEEEEEvNT_6ParamsE,"ax",@progbits
	.align	128
.text._ZN7cutlass13device_kernelIN5flash11enable_sm90INS1_16FlashAttnFwdSm90INS1_25CollectiveMainloopFwdSm90ILi2EN4cute5tupleIJNS5_1CILi1EEES8_S8_EEENS6_IJNS7_ILi128EEENS7_ILi80EEENS7_ILi256EEEEEELi256ENS_10bfloat16_tEfNS_4arch4Sm90ELb0ELb0ELb0ELb0ELb1ELb0ELb0ELb1ELb1ELb1ELb1ELb0EEENS1_21CollectiveEpilogueFwdINS6_IJSA_SC_SB_EEES9_SE_SG_Li256ELb0ELb1ELb1ELb0EEENS1_19SingleTileSchedulerILb0ELb1ELb1ELi128EEEEEEEEEvNT_6ParamsE:
        .type           _ZN7cutlass13device_kernelIN5flash11enable_sm90INS1_16FlashAttnFwdSm90INS1_25CollectiveMainloopFwdSm90ILi2EN4cute5tupleIJNS5_1CILi1EEES8_S8_EEENS6_IJNS7_ILi128EEENS7_ILi80EEENS7_ILi256EEEEEELi256ENS_10bfloat16_tEfNS_4arch4Sm90ELb0ELb0ELb0ELb0ELb1ELb0ELb0ELb1ELb1ELb1ELb1ELb0EEENS1_21CollectiveEpilogueFwdINS6_IJSA_SC_SB_EEES9_SE_SG_Li256ELb0ELb1ELb1ELb0EEENS1_19SingleTileSchedulerILb0ELb1ELb1ELi128EEEEEEEEEvNT_6ParamsE,@function
        .size           _ZN7cutlass13device_kernelIN5flash11enable_sm90INS1_16FlashAttnFwdSm90INS1_25CollectiveMainloopFwdSm90ILi2EN4cute5tupleIJNS5_1CILi1EEES8_S8_EEENS6_IJNS7_ILi128EEENS7_ILi80EEENS7_ILi256EEEEEELi256ENS_10bfloat16_tEfNS_4arch4Sm90ELb0ELb0ELb0ELb0ELb1ELb0ELb0ELb1ELb1ELb1ELb1ELb0EEENS1_21CollectiveEpilogueFwdINS6_IJSA_SC_SB_EEES9_SE_SG_Li256ELb0ELb1ELb1ELb0EEENS1_19SingleTileSchedulerILb0ELb1ELb1ELi128EEEEEEEEEvNT_6ParamsE,(.L_x_9 - _ZN7cutlass13device_kernelIN5flash11enable_sm90INS1_16FlashAttnFwdSm90INS1_25CollectiveMainloopFwdSm90ILi2EN4cute5tupleIJNS5_1CILi1EEES8_S8_EEENS6_IJNS7_ILi128EEENS7_ILi80EEENS7_ILi256EEEEEELi256ENS_10bfloat16_tEfNS_4arch4Sm90ELb0ELb0ELb0ELb0ELb1ELb0ELb0ELb1ELb1ELb1ELb1ELb0EEENS1_21CollectiveEpilogueFwdINS6_IJSA_SC_SB_EEES9_SE_SG_Li256ELb0ELb1ELb1ELb0EEENS1_19SingleTileSchedulerILb0ELb1ELb1ELi128EEEEEEEEEvNT_6ParamsE)
        .other          _ZN7cutlass13device_kernelIN5flash11enable_sm90INS1_16FlashAttnFwdSm90INS1_25CollectiveMainloopFwdSm90ILi2EN4cute5tupleIJNS5_1CILi1EEES8_S8_EEENS6_IJNS7_ILi128EEENS7_ILi80EEENS7_ILi256EEEEEELi256ENS_10bfloat16_tEfNS_4arch4Sm90ELb0ELb0ELb0ELb0ELb1ELb0ELb0ELb1ELb1ELb1ELb1ELb0EEENS1_21CollectiveEpilogueFwdINS6_IJSA_SC_SB_EEES9_SE_SG_Li256ELb0ELb1ELb1ELb0EEENS1_19SingleTileSchedulerILb0ELb1ELb1ELi128EEEEEEEEEvNT_6ParamsE,@"STO_CUDA_ENTRY STV_DEFAULT"
_ZN7cutlass13device_kernelIN5flash11enable_sm90INS1_16FlashAttnFwdSm90INS1_25CollectiveMainloopFwdSm90ILi2EN4cute5tupleIJNS5_1CILi1EEES8_S8_EEENS6_IJNS7_ILi128EEENS7_ILi80EEENS7_ILi256EEEEEELi256ENS_10bfloat16_tEfNS_4arch4Sm90ELb0ELb0ELb0ELb0ELb1ELb0ELb0ELb1ELb1ELb1ELb1ELb0EEENS1_21CollectiveEpilogueFwdINS6_IJSA_SC_SB_EEES9_SE_SG_Li256ELb0ELb1ELb1ELb0EEENS1_19SingleTileSchedulerILb0ELb1ELb1ELi128EEEEEEEEEvNT_6ParamsE:
[----:B------:R-:W-:Y:S01]  /*0000*/  LDC R1, c[0x0][0x37c] ;  /* 0x0000df00ff017b82 */ /* 0x000fe20000000800 */
[----:B------:R-:W-:Y:S05]  /*0010*/  EXIT ;  /* 0x000000000000794d */ /* 0x000fea0003800000 */
.L_x_0:
[----:B------:R-:W-:-:S00]  /*0020*/  BRA `(.L_x_0) ;  /* 0xfffffffc00fc7947 */ /* 0x000fc0000383ffff */
[----:B------:R-:W-:-:S00]  /*0030*/  NOP ;  /* 0x0000000000007918 */ /* 0x000fc00000000000 */
        /* <DEDUP_REMOVED lines=12> */
.L_x_9:


//--------------------- .text._ZN7cutlass13device_kernelIN5flash11enable_sm90INS1_16FlashAttnFwdSm90INS1_25CollectiveMainloopFwdSm90ILi2EN4cute5tupleIJNS5_1CILi1EEES8_S8_EEENS6_IJNS7_ILi128EEENS7_ILi80EEENS7_ILi256EEEEEELi256ENS_10bfloat16_tEfNS_4arch4Sm90ELb0ELb0ELb0ELb1ELb1ELb0ELb0ELb1ELb1ELb1ELb1ELb0EEENS1_21CollectiveEpilogueFwdINS6_IJSA_SC_SB_EEES9_SE_SG_Li256ELb1ELb1ELb1ELb0EEENS1_36VarlenDynamicPersistentTileSchedulerILi128ELi80ELi256ELi128ELb1ELb1ELb1ELb0ELb1ELb1EEEEEEEEEvNT_6ParamsE --------------------------
	.section	.text._ZN7cutlass13device_kernelIN5flash11enable_sm90INS1_16FlashAttnFwdSm90INS1_25CollectiveMainloopFwdSm90ILi2EN4cute5tupleIJNS5_1CILi1EEES8_S8_EEENS6_IJNS7_ILi128EEENS7_ILi80EEENS7_ILi256EEEEEELi256ENS_10bfloat16_tEfNS_4arch4Sm90ELb0ELb0ELb0ELb1ELb1ELb0ELb0ELb1ELb1ELb1ELb1ELb0EEENS1_21CollectiveEpilogueFwdINS6_IJSA_SC_SB_EEES9_SE_SG_Li256ELb1ELb1ELb1ELb0EEENS1_36VarlenDynamicPersistentTileSchedulerILi128ELi80ELi256ELi128ELb1ELb1ELb1ELb0ELb1ELb1EEEEEEEEEvNT_6ParamsE,"ax",@progbits
	.align	128
.text._ZN7cutlass13device_kernelIN5flash11enable_sm90INS1_16FlashAttnFwdSm90INS1_25CollectiveMainloopFwdSm90ILi2EN4cute5tupleIJNS5_1CILi1EEES8_S8_EEENS6_IJNS7_ILi128EEENS7_ILi80EEENS7_ILi256EEEEEELi256ENS_10bfloat16_tEfNS_4arch4Sm90ELb0ELb0ELb0ELb1ELb1ELb0ELb0ELb1ELb1ELb1ELb1ELb0EEENS1_21CollectiveEpilogueFwdINS6_IJSA_SC_SB_EEES9_SE_SG_Li256ELb1ELb1ELb1ELb0EEENS1_36VarlenDynamicPersistentTileSchedulerILi128ELi80ELi256ELi128ELb1ELb1ELb1ELb0ELb1ELb1EEEEEEEEEvNT_6ParamsE:
        .type           _ZN7cutlass13device_kernelIN5flash11enable_sm90INS1_16FlashAttnFwdSm90INS1_25CollectiveMainloopFwdSm90ILi2EN4cute5tupleIJNS5_1CILi1EEES8_S8_EEENS6_IJNS7_ILi128EEENS7_ILi80EEENS7_ILi256EEEEEELi256ENS_10bfloat16_tEfNS_4arch4Sm90ELb0ELb0ELb0ELb1ELb1ELb0ELb0ELb1ELb1ELb1ELb1ELb0EEENS1_21CollectiveEpilogueFwdINS6_IJSA_SC_SB_EEES9_SE_SG_Li256ELb1ELb1ELb1ELb0EEENS1_36VarlenDynamicPersistentTileSchedulerILi128ELi80ELi256ELi128ELb1ELb1ELb1ELb0ELb1ELb1EEEEEEEEEvNT_6ParamsE,@function
        .size           _ZN7cutlass13device_kernelIN5flash11enable_sm90INS1_16FlashAttnFwdSm90INS1_25CollectiveMainloopFwdSm90ILi2EN4cute5tupleIJNS5_1CILi1EEES8_S8_EEENS6_IJNS7_ILi128EEENS7_ILi80EEENS7_ILi256EEEEEELi256ENS_10bfloat16_tEfNS_4arch4Sm90ELb0ELb0ELb0ELb1ELb1ELb0ELb0ELb1ELb1ELb1ELb1ELb0EEENS1_21CollectiveEpilogueFwdINS6_IJSA_SC_SB_EEES9_SE_SG_Li256ELb1ELb1ELb1ELb0EEENS1_36VarlenDynamicPersistentTileSchedulerILi128ELi80ELi256ELi128ELb1ELb1ELb1ELb0ELb1ELb1EEEEEEEEEvNT_6ParamsE,(.L_x_10 - _ZN7cutlass13device_kernelIN5flash11enable_sm90INS1_16FlashAttnFwdSm90INS1_25CollectiveMainloopFwdSm90ILi2EN4cute5tupleIJNS5_1CILi1EEES8_S8_EEENS6_IJNS7_ILi128EEENS7_ILi80EEENS7_ILi256EEEEEELi256ENS_10bfloat16_tEfNS_4arch4Sm90ELb0ELb0ELb0ELb1ELb1ELb0ELb0ELb1ELb1ELb1ELb1ELb0EEENS1_21CollectiveEpilogueFwdINS6_IJSA_SC_SB_EEES9_SE_SG_Li256ELb1ELb1ELb1ELb0EEENS1_36VarlenDynamicPersistentTileSchedulerILi128ELi80ELi256ELi128ELb1ELb1ELb1ELb0ELb1ELb1EEEEEEEEEvNT_6ParamsE)
        .other          _ZN7cutlass13device_kernelIN5flash11enable_sm90INS1_16FlashAttnFwdSm90INS1_25CollectiveMainloopFwdSm90ILi2EN4cute5tupleIJNS5_1CILi1EEES8_S8_EEENS6_IJNS7_ILi128EEENS7_ILi80EEENS7_ILi256EEEEEELi256ENS_10bfloat16_tEfNS_4arch4Sm90ELb0ELb0ELb0ELb1ELb1ELb0ELb0ELb1ELb1ELb1ELb1ELb0EEENS1_21CollectiveEpilogueFwdINS6_IJSA_SC_SB_EEES9_SE_SG_Li256ELb1ELb1ELb1ELb0EEENS1_36VarlenDynamicPersistentTileSchedulerILi128ELi80ELi256ELi128ELb1ELb1ELb1ELb0ELb1ELb1EEEEEEEEEvNT_6ParamsE,@"STO_CUDA_ENTRY STV_DEFAULT"
_ZN7cutlass13device_kernelIN5flash11enable_sm90INS1_16FlashAttnFwdSm90INS1_25CollectiveMainloopFwdSm90ILi2EN4cute5tupleIJNS5_1CILi1EEES8_S8_EEENS6_IJNS7_ILi128EEENS7_ILi80EEENS7_ILi256EEEEEELi256ENS_10bfloat16_tEfNS_4arch4Sm90ELb0ELb0ELb0ELb1ELb1ELb0ELb0ELb1ELb1ELb1ELb1ELb0EEENS1_21CollectiveEpilogueFwdINS6_IJSA_SC_SB_EEES9_SE_SG_Li256ELb1ELb1ELb1ELb0EEENS1_36VarlenDynamicPersistentTileSchedulerILi128ELi80ELi256ELi128ELb1ELb1ELb1ELb0ELb1ELb1EEEEEEEEEvNT_6ParamsE:
[----:B------:R-:W-:Y:S01]  /*0000*/  LDC R1, c[0x0][0x37c] ;  /* 0x0000df00ff017b82 */ /* 0x000fe20000000800 */
[----:B------:R-:W-:Y:S05]  /*0010*/  EXIT ;  /* 0x000000000000794d */ /* 0x000fea0003800000 */
.L_x_1:
        /* <DEDUP_REMOVED lines=14> */
.L_x_10:


//--------------------- .text._ZN7cutlass13device_kernelIN5flash11enable_sm90INS1_16FlashAttnFwdSm90INS1_25CollectiveMainloopFwdSm90ILi2EN4cute5tupleIJNS5_1CILi1EEES8_S8_EEENS6_IJNS7_ILi128EEENS7_ILi80EEENS7_ILi256EEEEEELi256ENS_10bfloat16_tEfNS_4arch4Sm90ELb0ELb0ELb0ELb1ELb1ELb1ELb0ELb1ELb1ELb1ELb1ELb0EEENS1_21CollectiveEpilogueFwdINS6_IJSA_SC_SB_EEES9_SE_SG_Li256ELb1ELb1ELb1ELb0EEENS1_36VarlenDynamicPersistentTileSchedulerILi128ELi80ELi256ELi128ELb1ELb1ELb1ELb0ELb1ELb1EEEEEEEEEvNT_6ParamsE --------------------------
	.section	.text._ZN7cutlass13device_kernelIN5flash11enable_sm90INS1_16FlashAttnFwdSm90INS1_25CollectiveMainloopFwdSm90ILi2EN4cute5tupleIJNS5_1CILi1EEES8_S8_EEENS6_IJNS7_ILi128EEENS7_ILi80EEENS7_ILi256EEEEEELi256ENS_10bfloat16_tEfNS_4arch4Sm90ELb0ELb0ELb0ELb1ELb1ELb1ELb0ELb1ELb1ELb1ELb1ELb0EEENS1_21CollectiveEpilogueFwdINS6_IJSA_SC_SB_EEES9_SE_SG_Li256ELb1ELb1ELb1ELb0EEENS1_36VarlenDynamicPersistentTileSchedulerILi128ELi80ELi256ELi128ELb1ELb1ELb1ELb0ELb1ELb1EEEEEEEEEvNT_6ParamsE,"ax",@progbits
	.align	128
.text._ZN7cutlass13device_kernelIN5flash11enable_sm90INS1_16FlashAttnFwdSm90INS1_25CollectiveMainloopFwdSm90ILi2EN4cute5tupleIJNS5_1CILi1EEES8_S8_EEENS6_IJNS7_ILi128EEENS7_ILi80EEENS7_ILi256EEEEEELi256ENS_10bfloat16_tEfNS_4arch4Sm90ELb0ELb0ELb0ELb1ELb1ELb1ELb0ELb1ELb1ELb1ELb1ELb0EEENS1_21CollectiveEpilogueFwdINS6_IJSA_SC_SB_EEES9_SE_SG_Li256ELb1ELb1ELb1ELb0EEENS1_36VarlenDynamicPersistentTileSchedulerILi128ELi80ELi256ELi128ELb1ELb1ELb1ELb0ELb1ELb1EEEEEEEEEvNT_6ParamsE:
        .type           _ZN7cutlass13device_kernelIN5flash11enable_sm90INS1_16FlashAttnFwdSm90INS1_25CollectiveMainloopFwdSm90ILi2EN4cute5tupleIJNS5_1CILi1EEES8_S8_EEENS6_IJNS7_ILi128EEENS7_ILi80EEENS7_ILi256EEEEEELi256ENS_10bfloat16_tEfNS_4arch4Sm90ELb0ELb0ELb0ELb1ELb1ELb1ELb0ELb1ELb1ELb1ELb1ELb0EEENS1_21CollectiveEpilogueFwdINS6_IJSA_SC_SB_EEES9_SE_SG_Li256ELb1ELb1ELb1ELb0EEENS1_36VarlenDynamicPersistentTileSchedulerILi128ELi80ELi256ELi128ELb1ELb1ELb1ELb0ELb1ELb1EEEEEEEEEvNT_6ParamsE,@function
        .size           _ZN7cutlass13device_kernelIN5flash11enable_sm90INS1_16FlashAttnFwdSm90INS1_25CollectiveMainloopFwdSm90ILi2EN4cute5tupleIJNS5_1CILi1EEES8_S8_EEENS6_IJNS7_ILi128EEENS7_ILi80EEENS7_ILi256EEEEEELi256ENS_10bfloat16_tEfNS_4arch4Sm90ELb0ELb0ELb0ELb1ELb1ELb1ELb0ELb1ELb1ELb1ELb1ELb0EEENS1_21CollectiveEpilogueFwdINS6_IJSA_SC_SB_EEES9_SE_SG_Li256ELb1ELb1ELb1ELb0EEENS1_36VarlenDynamicPersistentTileSchedulerILi128ELi80ELi256ELi128ELb1ELb1ELb1ELb0ELb1ELb1EEEEEEEEEvNT_6ParamsE,(.L_x_11 - _ZN7cutlass13device_kernelIN5flash11enable_sm90INS1_16FlashAttnFwdSm90INS1_25CollectiveMainloopFwdSm90ILi2EN4cute5tupleIJNS5_1CILi1EEES8_S8_EEENS6_IJNS7_ILi128EEENS7_ILi80EEENS7_ILi256EEEEEELi256ENS_10bfloat16_tEfNS_4arch4Sm90ELb0ELb0ELb0ELb1ELb1ELb1ELb0ELb1ELb1ELb1ELb1ELb0EEENS1_21CollectiveEpilogueFwdINS6_IJSA_SC_SB_EEES9_SE_SG_Li256ELb1ELb1ELb1ELb0EEENS1_36VarlenDynamicPersistentTileSchedulerILi128ELi80ELi256ELi128ELb1ELb1ELb1ELb0ELb1ELb1EEEEEEEEEvNT_6ParamsE)
        .other          _ZN7cutlass13device_kernelIN5flash11enable_sm90INS1_16FlashAttnFwdSm90INS1_25CollectiveMainloopFwdSm90ILi2EN4cute5tupleIJNS5_1CILi1EEES8_S8_EEENS6_IJNS7_ILi128EEENS7_ILi80EEENS7_ILi256EEEEEELi256ENS_10bfloat16_tEfNS_4arch4Sm90ELb0ELb0ELb0ELb1ELb1ELb1ELb0ELb1ELb1ELb1ELb1ELb0EEENS1_21CollectiveEpilogueFwdINS6_IJSA_SC_SB_EEES9_SE_SG_Li256ELb1ELb1ELb1ELb0EEENS1_36VarlenDynamicPersistentTileSchedulerILi128ELi80ELi256ELi128ELb1ELb1ELb1ELb0ELb1ELb1EEEEEEEEEvNT_6ParamsE,@"STO_CUDA_ENTRY STV_DEFAULT"
_ZN7cutlass13device_kernelIN5flash11enable_sm90INS1_16FlashAttnFwdSm90INS1_25CollectiveMainloopFwdSm90ILi2EN4cute5tupleIJNS5_1CILi1EEES8_S8_EEENS6_IJNS7_ILi128EEENS7_ILi80EEENS7_ILi256EEEEEELi256ENS_10bfloat16_tEfNS_4arch4Sm90ELb0ELb0ELb0ELb1ELb1ELb1ELb0ELb1ELb1ELb1ELb1ELb0EEENS1_21CollectiveEpilogueFwdINS6_IJSA_SC_SB_EEES9_SE_SG_Li256ELb1ELb1ELb1ELb0EEENS1_36VarlenDynamicPersistentTileSchedulerILi128ELi80ELi256ELi128ELb1ELb1ELb1ELb0ELb1ELb1EEEEEEEEEvNT_6ParamsE:
[----:B------:R-:W-:Y:S01]  /*0000*/  LDC R1, c[0x0][0x37c] ;  /* 0x0000df00ff017b82 */ /* 0x000fe20000000800 */
[----:B------:R-:W-:Y:S05]  /*0010*/  EXIT ;  /* 0x000000000000794d */ /* 0x000fea0003800000 */
.L_x_2:
        /* <DEDUP_REMOVED lines=14> */
.L_x_11:


//--------------------- .text._ZN7cutlass13device_kernelIN5flash11enable_sm90INS1_16FlashAttnFwdSm90INS1_25CollectiveMainloopFwdSm90ILi2EN4cute5tupleIJNS5_1CILi1EEES8_S8_EEENS6_IJNS7_ILi128EEENS7_ILi64EEENS7_ILi256EEEEEELi256ENS_10bfloat16_tEfNS_4arch4Sm90ELb0ELb1ELb0ELb0ELb1ELb0ELb0ELb1ELb1ELb1ELb1ELb0EEENS1_21CollectiveEpilogueFwdINS6_IJSA_SC_SB_EEES9_SE_SG_Li256ELb0ELb1ELb1ELb0EEENS1_19SingleTileSchedulerILb0ELb1ELb1ELi128EEEEEEEEEvNT_6ParamsE --------------------------
	.section	.text._ZN7cutlass13device_kernelIN5flash11enable_sm90INS1_16FlashAttnFwdSm90INS1_25CollectiveMainloopFwdSm90ILi2EN4cute5tupleIJNS5_1CILi1EEES8_S8_EEENS6_IJNS7_ILi128EEENS7_ILi64EEENS7_ILi256EEEEEELi256ENS_10bfloat16_tEfNS_4arch4Sm90ELb0ELb1ELb0ELb0ELb1ELb0ELb0ELb1ELb1ELb1ELb1ELb0EEENS1_21CollectiveEpilogueFwdINS6_IJSA_SC_SB_EEES9_SE_SG_Li256ELb0ELb1ELb1ELb0EEENS1_19SingleTileSchedulerILb0ELb1ELb1ELi128EEEEEEEEEvNT_6ParamsE,"ax",@progbits
	.align	128
.text._ZN7cutlass13device_kernelIN5flash11enable_sm90INS1_16FlashAttnFwdSm90INS1_25CollectiveMainloopFwdSm90ILi2EN4cute5tupleIJNS5_1CILi1EEES8_S8_EEENS6_IJNS7_ILi128EEENS7_ILi64EEENS7_ILi256EEEEEELi256ENS_10bfloat16_tEfNS_4arch4Sm90ELb0ELb1ELb0ELb0ELb1ELb0ELb0ELb1ELb1ELb1ELb1ELb0EEENS1_21CollectiveEpilogueFwdINS6_IJSA_SC_SB_EEES9_SE_SG_Li256ELb0ELb1ELb1ELb0EEENS1_19SingleTileSchedulerILb0ELb1ELb1ELi128EEEEEEEEEvNT_6ParamsE:
        .type           _ZN7cutlass13device_kernelIN5flash11enable_sm90INS1_16FlashAttnFwdSm90INS1_25CollectiveMainloopFwdSm90ILi2EN4cute5tupleIJNS5_1CILi1EEES8_S8_EEENS6_IJNS7_ILi128EEENS7_ILi64EEENS7_ILi256EEEEEELi256ENS_10bfloat16_tEfNS_4arch4Sm90ELb0ELb1ELb0ELb0ELb1ELb0ELb0ELb1ELb1ELb1ELb1ELb0EEENS1_21CollectiveEpilogueFwdINS6_IJSA_SC_SB_EEES9_SE_SG_Li256ELb0ELb1ELb1ELb0EEENS1_19SingleTileSchedulerILb0ELb1ELb1ELi128EEEEEEEEEvNT_6ParamsE,@function
        .size           _ZN7cutlass13device_kernelIN5flash11enable_sm90INS1_16FlashAttnFwdSm90INS1_25CollectiveMainloopFwdSm90ILi2EN4cute5tupleIJNS5_1CILi1EEES8_S8_EEENS6_IJNS7_ILi128EEENS7_ILi64EEENS7_ILi256EEEEEELi256ENS_10bfloat16_tEfNS_4arch4Sm90ELb0ELb1ELb0ELb0ELb1ELb0ELb0ELb1ELb1ELb1ELb1ELb0EEENS1_21CollectiveEpilogueFwdINS6_IJSA_SC_SB_EEES9_SE_SG_Li256ELb0ELb1ELb1ELb0EEENS1_19SingleTileSchedulerILb0ELb1ELb1ELi128EEEEEEEEEvNT_6ParamsE,(.L_x_12 - _ZN7cutlass13device_kernelIN5flash11enable_sm90INS1_16FlashAttnFwdSm90INS1_25CollectiveMainloopFwdSm90ILi2EN4cute5tupleIJNS5_1CILi1EEES8_S8_EEENS6_IJNS7_ILi128EEENS7_ILi64EEENS7_ILi256EEEEEELi256ENS_10bfloat16_tEfNS_4arch4Sm90ELb0ELb1ELb0ELb0ELb1ELb0ELb0ELb1ELb1ELb1ELb1ELb0EEENS1_21CollectiveEpilogueFwdINS6_IJSA_SC_SB_EEES9_SE_SG_Li256ELb0ELb1ELb1ELb0EEENS1_19SingleTileSchedulerILb0ELb1ELb1ELi128EEEEEEEEEvNT_6ParamsE)
        .other          _ZN7cutlass13device_kernelIN5flash11enable_sm90INS1_16FlashAttnFwdSm90INS1_25CollectiveMainloopFwdSm90ILi2EN4cute5tupleIJNS5_1CILi1EEES8_S8_EEENS6_IJNS7_ILi128EEENS7_ILi64EEENS7_ILi256EEEEEELi256ENS_10bfloat16_tEfNS_4arch4Sm90ELb0ELb1ELb0ELb0ELb1ELb0ELb0ELb1ELb1ELb1ELb1ELb0EEENS1_21CollectiveEpilogueFwdINS6_IJSA_SC_SB_EEES9_SE_SG_Li256ELb0ELb1ELb1ELb0EEENS1_19SingleTileSchedulerILb0ELb1ELb1ELi128EEEEEEEEEvNT_6ParamsE,@"STO_CUDA_ENTRY STV_DEFAULT"
_ZN7cutlass13device_kernelIN5flash11enable_sm90INS1_16FlashAttnFwdSm90INS1_25CollectiveMainloopFwdSm90ILi2EN4cute5tupleIJNS5_1CILi1EEES8_S8_EEENS6_IJNS7_ILi128EEENS7_ILi64EEENS7_ILi256EEEEEELi256ENS_10bfloat16_tEfNS_4arch4Sm90ELb0ELb1ELb0ELb0ELb1ELb0ELb0ELb1ELb1ELb1ELb1ELb0EEENS1_21CollectiveEpilogueFwdINS6_IJSA_SC_SB_EEES9_SE_SG_Li256ELb0ELb1ELb1ELb0EEENS1_19SingleTileSchedulerILb0ELb1ELb1ELi128EEEEEEEEEvNT_6ParamsE:
[----:B------:R-:W-:Y:S01]  /*0000*/  LDC R1, c[0x0][0x37c] ;  /* 0x0000df00ff017b82 */ /* 0x000fe20000000800 */
[----:B------:R-:W-:Y:S05]  /*0010*/  EXIT ;  /* 0x000000000000794d */ /* 0x000fea0003800000 */
.L_x_3:
        /* <DEDUP_REMOVED lines=14> */
.L_x_12:


//--------------------- .text._ZN7cutlass13device_kernelIN5flash11enable_sm90INS1_16FlashAttnFwdSm90INS1_25CollectiveMainloopFwdSm90ILi2EN4cute5tupleIJNS5_1CILi1EEES8_S8_EEENS6_IJNS7_ILi128EEENS7_ILi64EEENS7_ILi256EEEEEELi256ENS_10bfloat16_tEfNS_4arch4Sm90ELb0ELb1ELb0ELb1ELb1ELb0ELb0ELb1ELb1ELb1ELb1ELb0EEENS1_21CollectiveEpilogueFwdINS6_IJSA_SC_SB_EEES9_SE_SG_Li256ELb1ELb1ELb1ELb0EEENS1_36VarlenDynamicPersistentTileSchedulerILi128ELi64ELi256ELi128ELb1ELb1ELb1ELb1ELb0ELb1EEEEEEEEEvNT_6ParamsE --------------------------
	.section	.text._ZN7cutlass13device_kernelIN5flash11enable_sm90INS1_16FlashAttnFwdSm90INS1_25CollectiveMainloopFwdSm90ILi2EN4cute5tupleIJNS5_1CILi1EEES8_S8_EEENS6_IJNS7_ILi128EEENS7_ILi64EEENS7_ILi256EEEEEELi256ENS_10bfloat16_tEfNS_4arch4Sm90ELb0ELb1ELb0ELb1ELb1ELb0ELb0ELb1ELb1ELb1ELb1ELb0EEENS1_21CollectiveEpilogueFwdINS6_IJSA_SC_SB_EEES9_SE_SG_Li256ELb1ELb1ELb1ELb0EEENS1_36VarlenDynamicPersistentTileSchedulerILi128ELi64ELi256ELi128ELb1ELb1ELb1ELb1ELb0ELb1EEEEEEEEEvNT_6ParamsE,"ax",@progbits
	.align	128
.text._ZN7cutlass13device_kernelIN5flash11enable_sm90INS1_16FlashAttnFwdSm90INS1_25CollectiveMainloopFwdSm90ILi2EN4cute5tupleIJNS5_1CILi1EEES8_S8_EEENS6_IJNS7_ILi128EEENS7_ILi64EEENS7_ILi256EEEEEELi256ENS_10bfloat16_tEfNS_4arch4Sm90ELb0ELb1ELb0ELb1ELb1ELb0ELb0ELb1ELb1ELb1ELb1ELb0EEENS1_21CollectiveEpilogueFwdINS6_IJSA_SC_SB_EEES9_SE_SG_Li256ELb1ELb1ELb1ELb0EEENS1_36VarlenDynamicPersistentTileSchedulerILi128ELi64ELi256ELi128ELb1ELb1ELb1ELb1ELb0ELb1EEEEEEEEEvNT_6ParamsE:
        .type           _ZN7cutlass13device_kernelIN5flash11enable_sm90INS1_16FlashAttnFwdSm90INS1_25CollectiveMainloopFwdSm90ILi2EN4cute5tupleIJNS5_1CILi1EEES8_S8_EEENS6_IJNS7_ILi128EEENS7_ILi64EEENS7_ILi256EEEEEELi256ENS_10bfloat16_tEfNS_4arch4Sm90ELb0ELb1ELb0ELb1ELb1ELb0ELb0ELb1ELb1ELb1ELb1ELb0EEENS1_21CollectiveEpilogueFwdINS6_IJSA_SC_SB_EEES9_SE_SG_Li256ELb1ELb1ELb1ELb0EEENS1_36VarlenDynamicPersistentTileSchedulerILi128ELi64ELi256ELi128ELb1ELb1ELb1ELb1ELb0ELb1EEEEEEEEEvNT_6ParamsE,@function
        .size           _ZN7cutlass13device_kernelIN5flash11enable_sm90INS1_16FlashAttnFwdSm90INS1_25CollectiveMainloopFwdSm90ILi2EN4cute5tupleIJNS5_1CILi1EEES8_S8_EEENS6_IJNS7_ILi128EEENS7_ILi64EEENS7_ILi256EEEEEELi256ENS_10bfloat16_tEfNS_4arch4Sm90ELb0ELb1ELb0ELb1ELb1ELb0ELb0ELb1ELb1ELb1ELb1ELb0EEENS1_21CollectiveEpilogueFwdINS6_IJSA_SC_SB_EEES9_SE_SG_Li256ELb1ELb1ELb1ELb0EEENS1_36VarlenDynamicPersistentTileSchedulerILi128ELi64ELi256ELi128ELb1ELb1ELb1ELb1ELb0ELb1EEEEEEEEEvNT_6ParamsE,(.L_x_13 - _ZN7cutlass13device_kernelIN5flash11enable_sm90INS1_16FlashAttnFwdSm90INS1_25CollectiveMainloopFwdSm90ILi2EN4cute5tupleIJNS5_1CILi1EEES8_S8_EEENS6_IJNS7_ILi128EEENS7_ILi64EEENS7_ILi256EEEEEELi256ENS_10bfloat16_tEfNS_4arch4Sm90ELb0ELb1ELb0ELb1ELb1ELb0ELb0ELb1ELb1ELb1ELb1ELb0EEENS1_21CollectiveEpilogueFwdINS6_IJSA_SC_SB_EEES9_SE_SG_Li256ELb1ELb1ELb1ELb0EEENS1_36VarlenDynamicPersistentTileSchedulerILi128ELi64ELi256ELi128ELb1ELb1ELb1ELb1ELb0ELb1EEEEEEEEEvNT_6ParamsE)
        .other          _ZN7cutlass13device_kernelIN5flash11enable_sm90INS1_16FlashAttnFwdSm90INS1_25CollectiveMainloopFwdSm90ILi2EN4cute5tupleIJNS5_1CILi1EEES8_S8_EEENS6_IJNS7_ILi128EEENS7_ILi64EEENS7_ILi256EEEEEELi256ENS_10bfloat16_tEfNS_4arch4Sm90ELb0ELb1ELb0ELb1ELb1ELb0ELb0ELb1ELb1ELb1ELb1ELb0EEENS1_21CollectiveEpilogueFwdINS6_IJSA_SC_SB_EEES9_SE_SG_Li256ELb1ELb1ELb1ELb0EEENS1_36VarlenDynamicPersistentTileSchedulerILi128ELi64ELi256ELi128ELb1ELb1ELb1ELb1ELb0ELb1EEEEEEEEEvNT_6ParamsE,@"STO_CUDA_ENTRY STV_DEFAULT"
_ZN7cutlass13device_kernelIN5flash11enable_sm90INS1_16FlashAttnFwdSm90INS1_25CollectiveMainloopFwdSm90ILi2EN4cute5tupleIJNS5_1CILi1EEES8_S8_EEENS6_IJNS7_ILi128EEENS7_ILi64EEENS7_ILi256EEEEEELi256ENS_10bfloat16_tEfNS_4arch4Sm90ELb0ELb1ELb0ELb1ELb1ELb0ELb0ELb1ELb1ELb1ELb1ELb0EEENS1_21CollectiveEpilogueFwdINS6_IJSA_SC_SB_EEES9_SE_SG_Li256ELb1ELb1ELb1ELb0EEENS1_36VarlenDynamicPersistentTileSchedulerILi128ELi64ELi256ELi128ELb1ELb1ELb1ELb1ELb0ELb1EEEEEEEEEvNT_6ParamsE:
[----:B------:R-:W-:Y:S01]  /*0000*/  LDC R1, c[0x0][0x37c] ;  /* 0x0000df00ff017b82 */ /* 0x000fe20000000800 */
[----:B------:R-:W-:Y:S05]  /*0010*/  EXIT ;  /* 0x000000000000794d */ /* 0x000fea0003800000 */
.L_x_4:
        /* <DEDUP_REMOVED lines=14> */
.L_x_13:


//--------------------- .text._ZN7cutlass13device_kernelIN5flash11enable_sm90INS1_16FlashAttnFwdSm90INS1_25CollectiveMainloopFwdSm90ILi2EN4cute5tupleIJNS5_1CILi1EEES8_S8_EEENS6_IJNS7_ILi128EEENS7_ILi64EEENS7_ILi256EEEEEELi256ENS_10bfloat16_tEfNS_4arch4Sm90ELb0ELb1ELb0ELb1ELb1ELb1ELb0ELb1ELb1ELb1ELb1ELb0EEENS1_21CollectiveEpilogueFwdINS6_IJSA_SC_SB_EEES9_SE_SG_Li256ELb1ELb1ELb1ELb0EEENS1_36VarlenDynamicPersistentTileSchedulerILi128ELi64ELi256ELi128ELb1ELb1ELb1ELb1ELb0ELb1EEEEEEEEEvNT_6ParamsE --------------------------
	.section	.text._ZN7cutlass13device_kernelIN5flash11enable_sm90INS1_16FlashAttnFwdSm90INS1_25CollectiveMainloopFwdSm90ILi2EN4cute5tupleIJNS5_1CILi1EEES8_S8_EEENS6_IJNS7_ILi128EEENS7_ILi64EEENS7_ILi256EEEEEELi256ENS_10bfloat16_tEfNS_4arch4Sm90ELb0ELb1ELb0ELb1ELb1ELb1ELb0ELb1ELb1ELb1ELb1ELb0EEENS1_21CollectiveEpilogueFwdINS6_IJSA_SC_SB_EEES9_SE_SG_Li256ELb1ELb1ELb1ELb0EEENS1_36VarlenDynamicPersistentTileSchedulerILi128ELi64ELi256ELi128ELb1ELb1ELb1ELb1ELb0ELb1EEEEEEEEEvNT_6ParamsE,"ax",@progbits
	.align	128
.text._ZN7cutlass13device_kernelIN5flash11enable_sm90INS1_16FlashAttnFwdSm90INS1_25CollectiveMainloopFwdSm90ILi2EN4cute5tupleIJNS5_1CILi1EEES8_S8_EEENS6_IJNS7_ILi128EEENS7_ILi64EEENS7_ILi256EEEEEELi256ENS_10bfloat16_tEfNS_4arch4Sm90ELb0ELb1ELb0ELb1ELb1ELb1ELb0ELb1ELb1ELb1ELb1ELb0EEENS1_21CollectiveEpilogueFwdINS6_IJSA_SC_SB_EEES9_SE_SG_Li256ELb1ELb1ELb1ELb0EEENS1_36VarlenDynamicPersistentTileSchedulerILi128ELi64ELi256ELi128ELb1ELb1ELb1ELb1ELb0ELb1EEEEEEEEEvNT_6ParamsE:
        .type           _ZN7cutlass13device_kernelIN5flash11enable_sm90INS1_16FlashAttnFwdSm90INS1_25CollectiveMainloopFwdSm90ILi2EN4cute5tupleIJNS5_1CILi1EEES8_S8_EEENS6_IJNS7_ILi128EEENS7_ILi64EEENS7_ILi256EEEEEELi256ENS_10bfloat16_tEfNS_4arch4Sm90ELb0ELb1ELb0ELb1ELb1ELb1ELb0ELb1ELb1ELb1ELb1ELb0EEENS1_21CollectiveEpilogueFwdINS6_IJSA_SC_SB_EEES9_SE_SG_Li256ELb1ELb1ELb1ELb0EEENS1_36VarlenDynamicPersistentTileSchedulerILi128ELi64ELi256ELi128ELb1ELb1ELb1ELb1ELb0ELb1EEEEEEEEEvNT_6ParamsE,@function
        .size           _ZN7cutlass13device_kernelIN5flash11enable_sm90INS1_16FlashAttnFwdSm90INS1_25CollectiveMainloopFwdSm90ILi2EN4cute5tupleIJNS5_1CILi1EEES8_S8_EEENS6_IJNS7_ILi128EEENS7_ILi64EEENS7_ILi256EEEEEELi256ENS_10bfloat16_tEfNS_4arch4Sm90ELb0ELb1ELb0ELb1ELb1ELb1ELb0ELb1ELb1ELb1ELb1ELb0EEENS1_21CollectiveEpilogueFwdINS6_IJSA_SC_SB_EEES9_SE_SG_Li256ELb1ELb1ELb1ELb0EEENS1_36VarlenDynamicPersistentTileSchedulerILi128ELi64ELi256ELi128ELb1ELb1ELb1ELb1ELb0ELb1EEEEEEEEEvNT_6ParamsE,(.L_x_14 - _ZN7cutlass13device_kernelIN5flash11enable_sm90INS1_16FlashAttnFwdSm90INS1_25CollectiveMainloopFwdSm90ILi2EN4cute5tupleIJNS5_1CILi1EEES8_S8_EEENS6_IJNS7_ILi128EEENS7_ILi64EEENS7_ILi256EEEEEELi256ENS_10bfloat16_tEfNS_4arch4Sm90ELb0ELb1ELb0ELb1ELb1ELb1ELb0ELb1ELb1ELb1ELb1ELb0EEENS1_21CollectiveEpilogueFwdINS6_IJSA_SC_SB_EEES9_SE_SG_Li256ELb1ELb1ELb1ELb0EEENS1_36VarlenDynamicPersistentTileSchedulerILi128ELi64ELi256ELi128ELb1ELb1ELb1ELb1ELb0ELb1EEEEEEEEEvNT_6ParamsE)
        .other          _ZN7cutlass13device_kernelIN5flash11enable_sm90INS1_16FlashAttnFwdSm90INS1_25CollectiveMainloopFwdSm90ILi2EN4cute5tupleIJNS5_1CILi1EEES8_S8_EEENS6_IJNS7_ILi128EEENS7_ILi64EEENS7_ILi256EEEEEELi256ENS_10bfloat16_tEfNS_4arch4Sm90ELb0ELb1ELb0ELb1ELb1ELb1ELb0ELb1ELb1ELb1ELb1ELb0EEENS1_21CollectiveEpilogueFwdINS6_IJSA_SC_SB_EEES9_SE_SG_Li256ELb1ELb1ELb1ELb0EEENS1_36VarlenDynamicPersistentTileSchedulerILi128ELi64ELi256ELi128ELb1ELb1ELb1ELb1ELb0ELb1EEEEEEEEEvNT_6ParamsE,@"STO_CUDA_ENTRY STV_DEFAULT"
_ZN7cutlass13device_kernelIN5flash11enable_sm90INS1_16FlashAttnFwdSm90INS1_25CollectiveMainloopFwdSm90ILi2EN4cute5tupleIJNS5_1CILi1EEES8_S8_EEENS6_IJNS7_ILi128EEENS7_ILi64EEENS7_ILi256EEEEEELi256ENS_10bfloat16_tEfNS_4arch4Sm90ELb0ELb1ELb0ELb1ELb1ELb1ELb0ELb1ELb1ELb1ELb1ELb0EEENS1_21CollectiveEpilogueFwdINS6_IJSA_SC_SB_EEES9_SE_SG_Li256ELb1ELb1ELb1ELb0EEENS1_36VarlenDynamicPersistentTileSchedulerILi128ELi64ELi256ELi128ELb1ELb1ELb1ELb1ELb0ELb1EEEEEEEEEvNT_6ParamsE:
[----:B------:R-:W-:Y:S01]  /*0000*/  LDC R1, c[0x0][0x37c] ;  /* 0x0000df00ff017b82 */ /* 0x000fe20000000800 */
[----:B------:R-:W-:Y:S05]  /*0010*/  EXIT ;  /* 0x000000000000794d */ /* 0x000fea0003800000 */
.L_x_5:
        /* <DEDUP_REMOVED lines=14> */
.L_x_14:


//--------------------- .text._ZN7cutlass13device_kernelIN5flash11enable_sm90INS1_16FlashAttnFwdSm90INS1_25CollectiveMainloopFwdSm90ILi2EN4cute5tupleIJNS5_1CILi1EEES8_S8_EEENS6_IJNS7_ILi128EEENS7_ILi80EEENS7_ILi256EEEEEELi256ENS_10bfloat16_tEfNS_4arch4Sm90ELb1ELb0ELb0ELb0ELb1ELb0ELb0ELb1ELb1ELb1ELb1ELb0EEENS1_21CollectiveEpilogueFwdINS6_IJSA_SC_SB_EEES9_SE_SG_Li256ELb0ELb1ELb1ELb0EEENS1_19SingleTileSchedulerILb0ELb1ELb1ELi128EEEEEEEEEvNT_6ParamsE --------------------------
	.section	.text._ZN7cutlass13device_kernelIN5flash11enable_sm90INS1_16FlashAttnFwdSm90INS1_25CollectiveMainloopFwdSm90ILi2EN4cute5tupleIJNS5_1CILi1EEES8_S8_EEENS6_IJNS7_ILi128EEENS7_ILi80EEENS7_ILi256EEEEEELi256ENS_10bfloat16_tEfNS_4arch4Sm90ELb1ELb0ELb0ELb0ELb1ELb0ELb0ELb1ELb1ELb1ELb1ELb0EEENS1_21CollectiveEpilogueFwdINS6_IJSA_SC_SB_EEES9_SE_SG_Li256ELb0ELb1ELb1ELb0EEENS1_19SingleTileSchedulerILb0ELb1ELb1ELi128EEEEEEEEEvNT_6ParamsE,"ax",@progbits
	.align	128
.text._ZN7cutlass13device_kernelIN5flash11enable_sm90INS1_16FlashAttnFwdSm90INS1_25CollectiveMainloopFwdSm90ILi2EN4cute5tupleIJNS5_1CILi1EEES8_S8_EEENS6_IJNS7_ILi128EEENS7_ILi80EEENS7_ILi256EEEEEELi256ENS_10bfloat16_tEfNS_4arch4Sm90ELb1ELb0ELb0ELb0ELb1ELb0ELb0ELb1ELb1ELb1ELb1ELb0EEENS1_21CollectiveEpilogueFwdINS6_IJSA_SC_SB_EEES9_SE_SG_Li256ELb0ELb1ELb1ELb0EEENS1_19SingleTileSchedulerILb0ELb1ELb1ELi128EEEEEEEEEvNT_6ParamsE:
        .type           _ZN7cutlass13device_kernelIN5flash11enable_sm90INS1_16FlashAttnFwdSm90INS1_25CollectiveMainloopFwdSm90ILi2EN4cute5tupleIJNS5_1CILi1EEES8_S8_EEENS6_IJNS7_ILi128EEENS7_ILi80EEENS7_ILi256EEEEEELi256ENS_10bfloat16_tEfNS_4arch4Sm90ELb1ELb0ELb0ELb0ELb1ELb0ELb0ELb1ELb1ELb1ELb1ELb0EEENS1_21CollectiveEpilogueFwdINS6_IJSA_SC_SB_EEES9_SE_SG_Li256ELb0ELb1ELb1ELb0EEENS1_19SingleTileSchedulerILb0ELb1ELb1ELi128EEEEEEEEEvNT_6ParamsE,@function
        .size           _ZN7cutlass13device_kernelIN5flash11enable_sm90INS1_16FlashAttnFwdSm90INS1_25CollectiveMainloopFwdSm90ILi2EN4cute5tupleIJNS5_1CILi1EEES8_S8_EEENS6_IJNS7_ILi128EEENS7_ILi80EEENS7_ILi256EEEEEELi256ENS_10bfloat16_tEfNS_4arch4Sm90ELb1ELb0ELb0ELb0ELb1ELb0ELb0ELb1ELb1ELb1ELb1ELb0EEENS1_21CollectiveEpilogueFwdINS6_IJSA_SC_SB_EEES9_SE_SG_Li256ELb0ELb1ELb1ELb0EEENS1_19SingleTileSchedulerILb0ELb1ELb1ELi128EEEEEEEEEvNT_6ParamsE,(.L_x_15 - _ZN7cutlass13device_kernelIN5flash11enable_sm90INS1_16FlashAttnFwdSm90INS1_25CollectiveMainloopFwdSm90ILi2EN4cute5tupleIJNS5_1CILi1EEES8_S8_EEENS6_IJNS7_ILi128EEENS7_ILi80EEENS7_ILi256EEEEEELi256ENS_10bfloat16_tEfNS_4arch4Sm90ELb1ELb0ELb0ELb0ELb1ELb0ELb0ELb1ELb1ELb1ELb1ELb0EEENS1_21CollectiveEpilogueFwdINS6_IJSA_SC_SB_EEES9_SE_SG_Li256ELb0ELb1ELb1ELb0EEENS1_19SingleTileSchedulerILb0ELb1ELb1ELi128EEEEEEEEEvNT_6ParamsE)
        .other          _ZN7cutlass13device_kernelIN5flash11enable_sm90INS1_16FlashAttnFwdSm90INS1_25CollectiveMainloopFwdSm90ILi2EN4cute5tupleIJNS5_1CILi1EEES8_S8_EEENS6_IJNS7_ILi128EEENS7_ILi80EEENS7_ILi256EEEEEELi256ENS_10bfloat16_tEfNS_4arch4Sm90ELb1ELb0ELb0ELb0ELb1ELb0ELb0ELb1ELb1ELb1ELb1ELb0EEENS1_21CollectiveEpilogueFwdINS6_IJSA_SC_SB_EEES9_SE_SG_Li256ELb0ELb1ELb1ELb0EEENS1_19SingleTileSchedulerILb0ELb1ELb1ELi128EEEEEEEEEvNT_6ParamsE,@"STO_CUDA_ENTRY STV_DEFAULT"
_ZN7cutlass13device_kernelIN5flash11enable_sm90INS1_16FlashAttnFwdSm90INS1_25CollectiveMainloopFwdSm90ILi2EN4cute5tupleIJNS5_1CILi1EEES8_S8_EEENS6_IJNS7_ILi128EEENS7_ILi80EEENS7_ILi256EEEEEELi256ENS_10bfloat16_tEfNS_4arch4Sm90ELb1ELb0ELb0ELb0ELb1ELb0ELb0ELb1ELb1ELb1ELb1ELb0EEENS1_21CollectiveEpilogueFwdINS6_IJSA_SC_SB_EEES9_SE_SG_Li256ELb0ELb1ELb1ELb0EEENS1_19SingleTileSchedulerILb0ELb1ELb1ELi128EEEEEEEEEvNT_6ParamsE:
[----:B------:R-:W-:Y:S01]  /*0000*/  LDC R1, c[0x0][0x37c] ;  /* 0x0000df00ff017b82 */ /* 0x000fe20000000800 */
[----:B------:R-:W-:Y:S05]  /*0010*/  EXIT ;  /* 0x000000000000794d */ /* 0x000fea0003800000 */
.L_x_6:
        /* <DEDUP_REMOVED lines=14> */
.L_x_15:


//--------------------- .text._ZN7cutlass13device_kernelIN5flash11enable_sm90INS1_16FlashAttnFwdSm90INS1_25CollectiveMainloopFwdSm90ILi2EN4cute5tupleIJNS5_1CILi1EEES8_S8_EEENS6_IJNS7_ILi128EEENS7_ILi80EEENS7_ILi256EEEEEELi256ENS_10bfloat16_tEfNS_4arch4Sm90ELb1ELb0ELb0ELb1ELb1ELb0ELb0ELb1ELb1ELb1ELb1ELb0EEENS1_21CollectiveEpilogueFwdINS6_IJSA_SC_SB_EEES9_SE_SG_Li256ELb1ELb1ELb1ELb0EEENS1_36VarlenDynamicPersistentTileSchedulerILi128ELi80ELi256ELi128ELb1ELb1ELb1ELb1ELb1ELb1EEEEEEEEEvNT_6ParamsE --------------------------
	.section	.text._ZN7cutlass13device_kernelIN5flash11enable_sm90INS1_16FlashAttnFwdSm90INS1_25CollectiveMainloopFwdSm90ILi2EN4cute5tupleIJNS5_1CILi1EEES8_S8_EEENS6_IJNS7_ILi128EEENS7_ILi80EEENS7_ILi256EEEEEELi256ENS_10bfloat16_tEfNS_4arch4Sm90ELb1ELb0ELb0ELb1ELb1ELb0ELb0ELb1ELb1ELb1ELb1ELb0EEENS1_21CollectiveEpilogueFwdINS6_IJSA_SC_SB_EEES9_SE_SG_Li256ELb1ELb1ELb1ELb0EEENS1_36VarlenDynamicPersistentTileSchedulerILi128ELi80ELi256ELi128ELb1ELb1ELb1ELb1ELb1ELb1EEEEEEEEEvNT_6ParamsE,"ax",@progbits
	.align	128
.text._ZN7cutlass13device_kernelIN5flash11enable_sm90INS1_16FlashAttnFwdSm90INS1_25CollectiveMainloopFwdSm90ILi2EN4cute5tupleIJNS5_1CILi1EEES8_S8_EEENS6_IJNS7_ILi128EEENS7_ILi80EEENS7_ILi256EEEEEELi256ENS_10bfloat16_tEfNS_4arch4Sm90ELb1ELb0ELb0ELb1ELb1ELb0ELb0ELb1ELb1ELb1ELb1ELb0EEENS1_21CollectiveEpilogueFwdINS6_IJSA_SC_SB_EEES9_SE_SG_Li256ELb1ELb1ELb1ELb0EEENS1_36VarlenDynamicPersistentTileSchedulerILi128ELi80ELi256ELi128ELb1ELb1ELb1ELb1ELb1ELb1EEEEEEEEEvNT_6ParamsE:
        .type           _ZN7cutlass13device_kernelIN5flash11enable_sm90INS1_16FlashAttnFwdSm90INS1_25CollectiveMainloopFwdSm90ILi2EN4cute5tupleIJNS5_1CILi1EEES8_S8_EEENS6_IJNS7_ILi128EEENS7_ILi80EEENS7_ILi256EEEEEELi256ENS_10bfloat16_tEfNS_4arch4Sm90ELb1ELb0ELb0ELb1ELb1ELb0ELb0ELb1ELb1ELb1ELb1ELb0EEENS1_21CollectiveEpilogueFwdINS6_IJSA_SC_SB_EEES9_SE_SG_Li256ELb1ELb1ELb1ELb0EEENS1_36VarlenDynamicPersistentTileSchedulerILi128ELi80ELi256ELi128ELb1ELb1ELb1ELb1ELb1ELb1EEEEEEEEEvNT_6ParamsE,@function
        .size           _ZN7cutlass13device_kernelIN5flash11enable_sm90INS1_16FlashAttnFwdSm90INS1_25CollectiveMainloopFwdSm90ILi2EN4cute5tupleIJNS5_1CILi1EEES8_S8_EEENS6_IJNS7_ILi128EEENS7_ILi80EEENS7_ILi256EEEEEELi256ENS_10bfloat16_tEfNS_4arch4Sm90ELb1ELb0ELb0ELb1ELb1ELb0ELb0ELb1ELb1ELb1ELb1ELb0EEENS1_21CollectiveEpilogueFwdINS6_IJSA_SC_SB_EEES9_SE_SG_Li256ELb1ELb1ELb1ELb0EEENS1_36VarlenDynamicPersistentTileSchedulerILi128ELi80ELi256ELi128ELb1ELb1ELb1ELb1ELb1ELb1EEEEEEEEEvNT_6ParamsE,(.L_x_16 - _ZN7cutlass13device_kernelIN5flash11enable_sm90INS1_16FlashAttnFwdSm90INS1_25CollectiveMainloopFwdSm90ILi2EN4cute5tupleIJNS5_1CILi1EEES8_S8_EEENS6_IJNS7_ILi128EEENS7_ILi80EEENS7_ILi256EEEEEELi256ENS_10bfloat16_tEfNS_4arch4Sm90ELb1ELb0ELb0ELb1ELb1ELb0ELb0ELb1ELb1ELb1ELb1ELb0EEENS1_21CollectiveEpilogueFwdINS6_IJSA_SC_SB_EEES9_SE_SG_Li256ELb1ELb1ELb1ELb0EEENS1_36VarlenDynamicPersistentTileSchedulerILi128ELi80ELi256ELi128ELb1ELb1ELb1ELb1ELb1ELb1EEEEEEEEEvNT_6ParamsE)
        .other          _ZN7cutlass13device_kernelIN5flash11enable_sm90INS1_16FlashAttnFwdSm90INS1_25CollectiveMainloopFwdSm90ILi2EN4cute5tupleIJNS5_1CILi1EEES8_S8_EEENS6_IJNS7_ILi128EEENS7_ILi80EEENS7_ILi256EEEEEELi256ENS_10bfloat16_tEfNS_4arch4Sm90ELb1ELb0ELb0ELb1ELb1ELb0ELb0ELb1ELb1ELb1ELb1ELb0EEENS1_21CollectiveEpilogueFwdINS6_IJSA_SC_SB_EEES9_SE_SG_Li256ELb1ELb1ELb1ELb0EEENS1_36VarlenDynamicPersistentTileSchedulerILi128ELi80ELi256ELi128ELb1ELb1ELb1ELb1ELb1ELb1EEEEEEEEEvNT_6ParamsE,@"STO_CUDA_ENTRY STV_DEFAULT"
_ZN7cutlass13device_kernelIN5flash11enable_sm90INS1_16FlashAttnFwdSm90INS1_25CollectiveMainloopFwdSm90ILi2EN4cute5tupleIJNS5_1CILi1EEES8_S8_EEENS6_IJNS7_ILi128EEENS7_ILi80EEENS7_ILi256EEEEEELi256ENS_10bfloat16_tEfNS_4arch4Sm90ELb1ELb0ELb0ELb1ELb1ELb0ELb0ELb1ELb1ELb1ELb1ELb0EEENS1_21CollectiveEpilogueFwdINS6_IJSA_SC_SB_EEES9_SE_SG_Li256ELb1ELb1ELb1ELb0EEENS1_36VarlenDynamicPersistentTileSchedulerILi128ELi80ELi256ELi128ELb1ELb1ELb1ELb1ELb1ELb1EEEEEEEEEvNT_6ParamsE:
[----:B------:R-:W-:Y:S01]  /*0000*/  LDC R1, c[0x0][0x37c] ;  /* 0x0000df00ff017b82 */ /* 0x000fe20000000800 */
[----:B------:R-:W-:Y:S05]  /*0010*/  EXIT ;  /* 0x000000000000794d */ /* 0x000fea0003800000 */
.L_x_7:
        /* <DEDUP_REMOVED lines=14> */
.L_x_16:


//--------------------- .text._ZN7cutlass13device_kernelIN5flash11enable_sm90INS1_16FlashAttnFwdSm90INS1_25CollectiveMainloopFwdSm90ILi2EN4cute5tupleIJNS5_1CILi1EEES8_S8_EEENS6_IJNS7_ILi128EEENS7_ILi80EEENS7_ILi256EEEEEELi256ENS_10bfloat16_tEfNS_4arch4Sm90ELb1ELb0ELb0ELb1ELb1ELb1ELb0ELb1ELb1ELb1ELb1ELb0EEENS1_21CollectiveEpilogueFwdINS6_IJSA_SC_SB_EEES9_SE_SG_Li256ELb1ELb1ELb1ELb0EEENS1_36VarlenDynamicPersistentTileSchedulerILi128ELi80ELi256ELi128ELb1ELb1ELb1ELb1ELb1ELb1EEEEEEEEEvNT_6ParamsE --------------------------
	.section	.text._ZN7cutlass13device_kernelIN5flash11enable_sm90INS1_16FlashAttnFwdSm90INS1_25CollectiveMainloopFwdSm90ILi2EN4cute5tupleIJNS5_1CILi1EEES8_S8_EEENS6_IJNS7_ILi128EEENS7_ILi80EEENS7_ILi256EEEEEELi256ENS_10bfloat16_tEfNS_4arch4Sm90ELb1ELb0ELb0ELb1ELb1ELb1ELb0ELb1ELb1ELb1ELb1ELb0EEENS1_21CollectiveEpilogueFwdINS6_IJSA_SC_SB_EEES9_SE_SG_Li256ELb1ELb1ELb1ELb0EEENS1_36VarlenDynamicPersistentTileSchedulerILi128ELi80ELi256ELi128ELb1ELb1ELb1ELb1ELb1ELb1EEEEEEEEEvNT_6ParamsE,"ax",@progbits
	.align	128
.text._ZN7cutlass13device_kernelIN5flash11enable_sm90INS1_16FlashAttnFwdSm90INS1_25CollectiveMainloopFwdSm90ILi2EN4cute5tupleIJNS5_1CILi1EEES8_S8_EEENS6_IJNS7_ILi128EEENS7_ILi80EEENS7_ILi256EEEEEELi256ENS_10bfloat16_tEfNS_4arch4Sm90ELb1ELb0ELb0ELb1ELb1ELb1ELb0ELb1ELb1ELb1ELb1ELb0EEENS1_21CollectiveEpilogueFwdINS6_IJSA_SC_SB_EEES9_SE_SG_Li256ELb1ELb1ELb1ELb0EEENS1_36VarlenDynamicPersistentTileSchedulerILi128ELi80ELi256ELi128ELb1ELb1ELb1ELb1ELb1ELb1EEEEEEEEEvNT_6ParamsE:
        .type           _ZN7cutlass13device_kernelIN5flash11enable_sm90INS1_16FlashAttnFwdSm90INS1_25CollectiveMainloopFwdSm90ILi2EN4cute5tupleIJNS5_1CILi1EEES8_S8_EEENS6_IJNS7_ILi128EEENS7_ILi80EEENS7_ILi256EEEEEELi256ENS_10bfloat16_tEfNS_4arch4Sm90ELb1ELb0ELb0ELb1ELb1ELb1ELb0ELb1ELb1ELb1ELb1ELb0EEENS1_21CollectiveEpilogueFwdINS6_IJSA_SC_SB_EEES9_SE_SG_Li256ELb1ELb1ELb1ELb0EEENS1_36VarlenDynamicPersistentTileSchedulerILi128ELi80ELi256ELi128ELb1ELb1ELb1ELb1ELb1ELb1EEEEEEEEEvNT_6ParamsE,@function
        .size           _ZN7cutlass13device_kernelIN5flash11enable_sm90INS1_16FlashAttnFwdSm90INS1_25CollectiveMainloopFwdSm90ILi2EN4cute5tupleIJNS5_1CILi1EEES8_S8_EEENS6_IJNS7_ILi128EEENS7_ILi80EEENS7_ILi256EEEEEELi256ENS_10bfloat16_tEfNS_4arch4Sm90ELb1ELb0ELb0ELb1ELb1ELb1ELb0ELb1ELb1ELb1ELb1ELb0EEENS1_21CollectiveEpilogueFwdINS6_IJSA_SC_SB_EEES9_SE_SG_Li256ELb1ELb1ELb1ELb0EEENS1_36VarlenDynamicPersistentTileSchedulerILi128ELi80ELi256ELi128ELb1ELb1ELb1ELb1ELb1ELb1EEEEEEEEEvNT_6ParamsE,(.L_x_17 - _ZN7cutlass13device_kernelIN5flash11enable_sm90INS1_16FlashAttnFwdSm90INS1_25CollectiveMainloopFwdSm90ILi2EN4cute5tupleIJNS5_1CILi1EEES8_S8_EEENS6_IJNS7_ILi128EEENS7_ILi80EEENS7_ILi256EEEEEELi256ENS_10bfloat16_tEfNS_4arch4Sm90ELb1ELb0ELb0ELb1ELb1ELb1ELb0ELb1ELb1ELb1ELb1ELb0EEENS1_21CollectiveEpilogueFwdINS6_IJSA_SC_SB_EEES9_SE_SG_Li256ELb1ELb1ELb1ELb0EEENS1_36VarlenDynamicPersistentTileSchedulerILi128ELi80ELi256ELi128ELb1ELb1ELb1ELb1ELb1ELb1EEEEEEEEEvNT_6ParamsE)
        .other          _ZN7cutlass13device_kernelIN5flash11enable_sm90INS1_16FlashAttnFwdSm90INS1_25CollectiveMainloopFwdSm90ILi2EN4cute5tupleIJNS5_1CILi1EEES8_S8_EEENS6_IJNS7_ILi128EEENS7_ILi80EEENS7_ILi256EEEEEELi256ENS_10bfloat16_tEfNS_4arch4Sm90ELb1ELb0ELb0ELb1ELb1ELb1ELb0ELb1ELb1ELb1ELb1ELb0EEENS1_21CollectiveEpilogueFwdINS6_IJSA_SC_SB_EEES9_SE_SG_Li256ELb1ELb1ELb1ELb0EEENS1_36VarlenDynamicPersistentTileSchedulerILi128ELi80ELi256ELi128ELb1ELb1ELb1ELb1ELb1ELb1EEEEEEEEEvNT_6ParamsE,@"STO_CUDA_ENTRY STV_DEFAULT"
_ZN7cutlass13device_kernelIN5flash11enable_sm90INS1_16FlashAttnFwdSm90INS1_25CollectiveMainloopFwdSm90ILi2EN4cute5tupleIJNS5_1CILi1EEES8_S8_EEENS6_IJNS7_ILi128EEENS7_ILi80EEENS7_ILi256EEEEEELi256ENS_10bfloat16_tEfNS_4arch4Sm90ELb1ELb0ELb0ELb1ELb1ELb1ELb0ELb1ELb1ELb1ELb1ELb0EEENS1_21CollectiveEpilogueFwdINS6_IJSA_SC_SB_EEES9_SE_SG_Li256ELb1ELb1ELb1ELb0EEENS1_36VarlenDynamicPersistentTileSchedulerILi128ELi80ELi256ELi128ELb1ELb1ELb1ELb1ELb1ELb1EEEEEEEEEvNT_6ParamsE:
[----:B------:R-:W-:Y:S01]  /*0000*/  LDC R1, c[0x0][0x37c] ;  /* 0x0000df00ff017b82 */ /* 0x000fe20000000800 */
[----:B------:R-:W-:Y:S05]  /*0010*/  EXIT ;  /* 0x000000000000794d */ /* 0x000fea0003800000 */
.L_x_8:
        /* <DEDUP_REMOVED lines=14> */
.L_x_17:


//--------------------- .nv.shared.reserved.0     --------------------------
	.section	.nv.shared.reserved.0,"aw",@nobits
	.weak		__nv_reservedSMEM_offset_0_alias
	.size		__nv_reservedSMEM_offset_0_alias, 0, 64
	.other		__nv_reservedSMEM_offset_0_alias,@"STO_CUDA_RESERVED_SHARED STV_DEFAULT"
__nv_reservedSMEM_offset_0_alias:
	.zero		0
	.zero		64


//--------------------- .nv.global                --------------------------
	.section	.nv.global,"aw",@nobits
.nv.global:
	.type		_ZN78_INTERNAL_c6e0d16a_42_flash_fwd_hdim256_bf16_paged_split_sm90_cu_49158569_35674cute1_E,@object
	.size		_ZN78_INTERNAL_c6e0d16a_42_flash_fwd_hdim256_bf16_paged_split_sm90_cu_49158569_35674cute1_E,(_ZN78_INTERNAL_c6e0d16a_42_flash_fwd_hdim256_bf16_paged_split_sm90_cu_49158569_35674cuda3std3__45__cpo6cbeginE - _ZN78_INTERNAL_c6e0d16a_42_flash_fwd_hdim256_bf16_paged_split_sm90_cu_49158569_35674cute1_E)
_ZN78_INTERNAL_c6e0d16a_42_flash_fwd_hdim256_bf16_paged_split_sm90_cu_49158569_35674cute1_E:
	.zero		1
	.type		_ZN78_INTERNAL_c6e0d16a_42_flash_fwd_hdim256_bf16_paged_split_sm90_cu_49158569_35674cuda3std3__45__cpo6cbeginE,@object
	.size		_ZN78_INTERNAL_c6e0d16a_42_flash_fwd_hdim256_bf16_paged_split_sm90_cu_49158569_35674cuda3std3__45__cpo6cbeginE,(_ZN78_INTERNAL_c6e0d16a_42_flash_fwd_hdim256_bf16_paged_split_sm90_cu_49158569_35674cuda3std3__48in_placeE - _ZN78_INTERNAL_c6e0d16a_42_flash_fwd_hdim256_bf16_paged_split_sm90_cu_49158569_35674cuda3std3__45__cpo6cbeginE)
_ZN78_INTERNAL_c6e0d16a_42_flash_fwd_hdim256_bf16_paged_split_sm90_cu_49158569_35674cuda3std3__45__cpo6cbeginE:
	.zero		1
	.type		_ZN78_INTERNAL_c6e0d16a_42_flash_fwd_hdim256_bf16_paged_split_sm90_cu_49158569_35674cuda3std3__48in_placeE,@object
	.size		_ZN78_INTERNAL_c6e0d16a_42_flash_fwd_hdim256_bf16_paged_split_sm90_cu_49158569_35674cuda3std3__48in_placeE,(_ZN78_INTERNAL_c6e0d16a_42_flash_fwd_hdim256_bf16_paged_split_sm90_cu_49158569_35674cuda3std6ranges3__45__cpo9iter_moveE - _ZN78_INTERNAL_c6e0d16a_42_flash_fwd_hdim256_bf16_paged_split_sm90_cu_49158569_35674cuda3std3__48in_placeE)
_ZN78_INTERNAL_c6e0d16a_42_flash_fwd_hdim256_bf16_paged_split_sm90_cu_49158569_35674cuda3std3__48in_placeE:
	.zero		1
	.type		_ZN78_INTERNAL_c6e0d16a_42_flash_fwd_hdim256_bf16_paged_split_sm90_cu_49158569_35674cuda3std6ranges3__45__cpo9iter_moveE,@object
	.size		_ZN78_INTERNAL_c6e0d16a_42_flash_fwd_hdim256_bf16_paged_split_sm90_cu_49158569_35674cuda3std6ranges3__45__cpo9iter_moveE,(_ZN78_INTERNAL_c6e0d16a_42_flash_fwd_hdim256_bf16_paged_split_sm90_cu_49158569_35674cuda3std3__45__cpo5beginE - _ZN78_INTERNAL_c6e0d16a_42_flash_fwd_hdim256_bf16_paged_split_sm90_cu_49158569_35674cuda3std6ranges3__45__cpo9iter_moveE)
_ZN78_INTERNAL_c6e0d16a_42_flash_fwd_hdim256_bf16_paged_split_sm90_cu_49158569_35674cuda3std6ranges3__45__cpo9iter_moveE:
	.zero		1
	.type		_ZN78_INTERNAL_c6e0d16a_42_flash_fwd_hdim256_bf16_paged_split_sm90_cu_49158569_35674cuda3std3__45__cpo5beginE,@object
	.size		_ZN78_INTERNAL_c6e0d16a_42_flash_fwd_hdim256_bf16_paged_split_sm90_cu_49158569_35674cuda3std3__45__cpo5beginE,(_ZN78_INTERNAL_c6e0d16a_42_flash_fwd_hdim256_bf16_paged_split_sm90_cu_49158569_35674cuda3std3__480_GLOBAL__N__c6e0d16a_42_flash_fwd_hdim256_bf16_paged_split_sm90_cu_49158569_35676ignoreE - _ZN78_INTERNAL_c6e0d16a_42_flash_fwd_hdim256_bf16_paged_split_sm90_cu_49158569_35674cuda3std3__45__cpo5beginE)
_ZN78_INTERNAL_c6e0d16a_42_flash_fwd_hdim256_bf16_paged_split_sm90_cu_49158569_35674cuda3std3__45__cpo5beginE:
	.zero		1
	.type		_ZN78_INTERNAL_c6e0d16a_42_flash_fwd_hdim256_bf16_paged_split_sm90_cu_49158569_35674cuda3std3__480_GLOBAL__N__c6e0d16a_42_flash_fwd_hdim256_bf16_paged_split_sm90_cu_49158569_35676ignoreE,@object
	.size		_ZN78_INTERNAL_c6e0d16a_42_flash_fwd_hdim256_bf16_paged_split_sm90_cu_49158569_35674cuda3std3__480_GLOBAL__N__c6e0d16a_42_flash_fwd_hdim256_bf16_paged_split_sm90_cu_49158569_35676ignoreE,(_ZN78_INTERNAL_c6e0d16a_42_flash_fwd_hdim256_bf16_paged_split_sm90_cu_49158569_35674cute7productE - _ZN78_INTERNAL_c6e0d16a_42_flash_fwd_hdim256_bf16_paged_split_sm90_cu_49158569_35674cuda3std3__480_GLOBAL__N__c6e0d16a_42_flash_fwd_hdim256_bf16_paged_split_sm90_cu_49158569_35676ignoreE)
_ZN78_INTERNAL_c6e0d16a_42_flash_fwd_hdim256_bf16_paged_split_sm90_cu_49158569_35674cuda3std3__480_GLOBAL__N__c6e0d16a_42_flash_fwd_hdim256_bf16_paged_split_sm90_cu_49158569_35676ignoreE:
	.zero		1
	.type		_ZN78_INTERNAL_c6e0d16a_42_flash_fwd_hdim256_bf16_paged_split_sm90_cu_49158569_35674cute7productE,@object
	.size		_ZN78_INTERNAL_c6e0d16a_42_flash_fwd_hdim256_bf16_paged_split_sm90_cu_49158569_35674cute7productE,(_ZN78_INTERNAL_c6e0d16a_42_flash_fwd_hdim256_bf16_paged_split_sm90_cu_49158569_35674cuda3std3__45__cpo3endE - _ZN78_INTERNAL_c6e0d16a_42_flash_fwd_hdim256_bf16_paged_split_sm90_cu_49158569_35674cute7productE)
_ZN78_INTERNAL_c6e0d16a_42_flash_fwd_hdim256_bf16_paged_split_sm90_cu_49158569_35674cute7productE:
	.zero		1
	.type		_ZN78_INTERNAL_c6e0d16a_42_flash_fwd_hdim256_bf16_paged_split_sm90_cu_49158569_35674cuda3std3__45__cpo3endE,@object
	.size		_ZN78_INTERNAL_c6e0d16a_42_flash_fwd_hdim256_bf16_paged_split_sm90_cu_49158569_35674cuda3std3__45__cpo3endE,(_ZN78_INTERNAL_c6e0d16a_42_flash_fwd_hdim256_bf16_paged_split_sm90_cu_49158569_35674cuda3std3__419piecewise_constructE - _ZN78_INTERNAL_c6e0d16a_42_flash_fwd_hdim256_bf16_paged_split_sm90_cu_49158569_35674cuda3std3__45__cpo3endE)
_ZN78_INTERNAL_c6e0d16a_42_flash_fwd_hdim256_bf16_paged_split_sm90_cu_49158569_35674cuda3std3__45__cpo3endE:
	.zero		1
	.type		_ZN78_INTERNAL_c6e0d16a_42_flash_fwd_hdim256_bf16_paged_split_sm90_cu_49158569_35674cuda3std3__419piecewise_constructE,@object
	.size		_ZN78_INTERNAL_c6e0d16a_42_flash_fwd_hdim256_bf16_paged_split_sm90_cu_49158569_35674cuda3std3__419piecewise_constructE,(_ZN78_INTERNAL_c6e0d16a_42_flash_fwd_hdim256_bf16_paged_split_sm90_cu_49158569_35674cuda3std3__45__cpo4cendE - _ZN78_INTERNAL_c6e0d16a_42_flash_fwd_hdim256_bf16_paged_split_sm90_cu_49158569_35674cuda3std3__419piecewise_constructE)
_ZN78_INTERNAL_c6e0d16a_42_flash_fwd_hdim256_bf16_paged_split_sm90_cu_49158569_35674cuda3std3__419piecewise_constructE:
	.zero		1
	.type		_ZN78_INTERNAL_c6e0d16a_42_flash_fwd_hdim256_bf16_paged_split_sm90_cu_49158569_35674cuda3std3__45__cpo4cendE,@object
	.size		_ZN78_INTERNAL_c6e0d16a_42_flash_fwd_hdim256_bf16_paged_split_sm90_cu_49158569_35674cuda3std3__45__cpo4cendE,(_ZN78_INTERNAL_c6e0d16a_42_flash_fwd_hdim256_bf16_paged_split_sm90_cu_49158569_35674cuda3std6ranges3__45__cpo4swapE - _ZN78_INTERNAL_c6e0d16a_42_flash_fwd_hdim256_bf16_paged_split_sm90_cu_49158569_35674cuda3std3__45__cpo4cendE)
_ZN78_INTERNAL_c6e0d16a_42_flash_fwd_hdim256_bf16_paged_split_sm90_cu_49158569_35674cuda3std3__45__cpo4cendE:
	.zero		1
	.type		_ZN78_INTERNAL_c6e0d16a_42_flash_fwd_hdim256_bf16_paged_split_sm90_cu_49158569_35674cuda3std6ranges3__45__cpo4swapE,@object
	.size		_ZN78_INTERNAL_c6e0d16a_42_flash_fwd_hdim256_bf16_paged_split_sm90_cu_49158569_35674cuda3std6ranges3__45__cpo4swapE,(.L_7 - _ZN78_INTERNAL_c6e0d16a_42_flash_fwd_hdim256_bf16_paged_split_sm90_cu_49158569_35674cuda3std6ranges3__45__cpo4swapE)
_ZN78_INTERNAL_c6e0d16a_42_flash_fwd_hdim256_bf16_paged_split_sm90_cu_49158569_35674cuda3std6ranges3__45__cpo4swapE:
	.zero		1
.L_7:


//--------------------- .nv.constant0._ZN7cutlass13device_kernelIN5flash11enable_sm90INS1_16FlashAttnFwdSm90INS1_25CollectiveMainloopFwdSm90ILi2EN4cute5tupleIJNS5_1CILi1EEES8_S8_EEENS6_IJNS7_ILi128EEENS7_ILi80EEENS7_ILi256EEEEEELi256ENS_10bfloat16_tEfNS_4arch4Sm90ELb0ELb0ELb0ELb0ELb1ELb0ELb0ELb1ELb1ELb1ELb1ELb0EEENS1_21CollectiveEpilogueFwdINS6_IJSA_SC_SB_EEES9_SE_SG_Li256ELb0ELb1ELb1ELb0EEENS1_19SingleTileSchedulerILb0ELb1ELb1ELi128EEEEEEEEEvNT_6ParamsE --------------------------
	.section	.nv.constant0._ZN7cutlass13device_kernelIN5flash11enable_sm90INS1_16FlashAttnFwdSm90INS1_25CollectiveMainloopFwdSm90ILi2EN4cute5tupleIJNS5_1CILi1EEES8_S8_EEENS6_IJNS7_ILi128EEENS7_ILi80EEENS7_ILi256EEEEEELi256ENS_10bfloat16_tEfNS_4arch4Sm90ELb0ELb0ELb0ELb0ELb1ELb0ELb0ELb1ELb1ELb1ELb1ELb0EEENS1_21CollectiveEpilogueFwdINS6_IJSA_SC_SB_EEES9_SE_SG_Li256ELb0ELb1ELb1ELb0EEENS1_19SingleTileSchedulerILb0ELb1ELb1ELi128EEEEEEEEEvNT_6ParamsE,"a",@progbits
	.sectionflags	@""
	.align	4
.nv.constant0._ZN7cutlass13device_kernelIN5flash11enable_sm90INS1_16FlashAttnFwdSm90INS1_25CollectiveMainloopFwdSm90ILi2EN4cute5tupleIJNS5_1CILi1EEES8_S8_EEENS6_IJNS7_ILi128EEENS7_ILi80EEENS7_ILi256EEEEEELi256ENS_10bfloat16_tEfNS_4arch4Sm90ELb0ELb0ELb0ELb0ELb1ELb0ELb0ELb1ELb1ELb1ELb1ELb0EEENS1_21CollectiveEpilogueFwdINS6_IJSA_SC_SB_EEES9_SE_SG_Li256ELb0ELb1ELb1ELb0EEENS1_19SingleTileSchedulerILb0ELb1ELb1ELi128EEEEEEEEEvNT_6ParamsE:
	.zero		3456


//--------------------- .nv.constant0._ZN7cutlass13device_kernelIN5flash11enable_sm90INS1_16FlashAttnFwdSm90INS1_25CollectiveMainloopFwdSm90ILi2EN4cute5tupleIJNS5_1CILi1EEES8_S8_EEENS6_IJNS7_ILi128EEENS7_ILi80EEENS7_ILi256EEEEEELi256ENS_10bfloat16_tEfNS_4arch4Sm90ELb0ELb0ELb0ELb1ELb1ELb0ELb0ELb1ELb1ELb1ELb1ELb0EEENS1_21CollectiveEpilogueFwdINS6_IJSA_SC_SB_EEES9_SE_SG_Li256ELb1ELb1ELb1ELb0EEENS1_36VarlenDynamicPersistentTileSchedulerILi128ELi80ELi256ELi128ELb1ELb1ELb1ELb0ELb1ELb1EEEEEEEEEvNT_6ParamsE --------------------------
	.section	.nv.constant0._ZN7cutlass13device_kernelIN5flash11enable_sm90INS1_16FlashAttnFwdSm90INS1_25CollectiveMainloopFwdSm90ILi2EN4cute5tupleIJNS5_1CILi1EEES8_S8_EEENS6_IJNS7_ILi128EEENS7_ILi80EEENS7_ILi256EEEEEELi256ENS_10bfloat16_tEfNS_4arch4Sm90ELb0ELb0ELb0ELb1ELb1ELb0ELb0ELb1ELb1ELb1ELb1ELb0EEENS1_21CollectiveEpilogueFwdINS6_IJSA_SC_SB_EEES9_SE_SG_Li256ELb1ELb1ELb1ELb0EEENS1_36VarlenDynamicPersistentTileSchedulerILi128ELi80ELi256ELi128ELb1ELb1ELb1ELb0ELb1ELb1EEEEEEEEEvNT_6ParamsE,"a",@progbits
	.sectionflags	@""
	.align	4
.nv.constant0._ZN7cutlass13device_kernelIN5flash11enable_sm90INS1_16FlashAttnFwdSm90INS1_25CollectiveMainloopFwdSm90ILi2EN4cute5tupleIJNS5_1CILi1EEES8_S8_EEENS6_IJNS7_ILi128EEENS7_ILi80EEENS7_ILi256EEEEEELi256ENS_10bfloat16_tEfNS_4arch4Sm90ELb0ELb0ELb0ELb1ELb1ELb0ELb0ELb1ELb1ELb1ELb1ELb0EEENS1_21CollectiveEpilogueFwdINS6_IJSA_SC_SB_EEES9_SE_SG_Li256ELb1ELb1ELb1ELb0EEENS1_36VarlenDynamicPersistentTileSchedulerILi128ELi80ELi256ELi128ELb1ELb1ELb1ELb0ELb1ELb1EEEEEEEEEvNT_6ParamsE:
	.zero		3584


//--------------------- .nv.constant0._ZN7cutlass13device_kernelIN5flash11enable_sm90INS1_16FlashAttnFwdSm90INS1_25CollectiveMainloopFwdSm90ILi2EN4cute5tupleIJNS5_1CILi1EEES8_S8_EEENS6_IJNS7_ILi128EEENS7_ILi80EEENS7_ILi256EEEEEELi256ENS_10bfloat16_tEfNS_4arch4Sm90ELb0ELb0ELb0ELb1ELb1ELb1ELb0ELb1ELb1ELb1ELb1ELb0EEENS1_21CollectiveEpilogueFwdINS6_IJSA_SC_SB_EEES9_SE_SG_Li256ELb1ELb1ELb1ELb0EEENS1_36VarlenDynamicPersistentTileSchedulerILi128ELi80ELi256ELi128ELb1ELb1ELb1ELb0ELb1ELb1EEEEEEEEEvNT_6ParamsE --------------------------
	.section	.nv.constant0._ZN7cutlass13device_kernelIN5flash11enable_sm90INS1_16FlashAttnFwdSm90INS1_25CollectiveMainloopFwdSm90ILi2EN4cute5tupleIJNS5_1CILi1EEES8_S8_EEENS6_IJNS7_ILi128EEENS7_ILi80EEENS7_ILi256EEEEEELi256ENS_10bfloat16_tEfNS_4arch4Sm90ELb0ELb0ELb0ELb1ELb1ELb1ELb0ELb1ELb1ELb1ELb1ELb0EEENS1_21CollectiveEpilogueFwdINS6_IJSA_SC_SB_EEES9_SE_SG_Li256ELb1ELb1ELb1ELb0EEENS1_36VarlenDynamicPersistentTileSchedulerILi128ELi80ELi256ELi128ELb1ELb1ELb1ELb0ELb1ELb1EEEEEEEEEvNT_6ParamsE,"a",@progbits
	.sectionflags	@""
	.align	4
.nv.constant0._ZN7cutlass13device_kernelIN5flash11enable_sm90INS1_16FlashAttnFwdSm90INS1_25CollectiveMainloopFwdSm90ILi2EN4cute5tupleIJNS5_1CILi1EEES8_S8_EEENS6_IJNS7_ILi128EEENS7_ILi80EEENS7_ILi256EEEEEELi256ENS_10bfloat16_tEfNS_4arch4Sm90ELb0ELb0ELb0ELb1ELb1ELb1ELb0ELb1ELb1ELb1ELb1ELb0EEENS1_21CollectiveEpilogueFwdINS6_IJSA_SC_SB_EEES9_SE_SG_Li256ELb1ELb1ELb1ELb0EEENS1_36VarlenDynamicPersistentTileSchedulerILi128ELi80ELi256ELi128ELb1ELb1ELb1ELb0ELb1ELb1EEEEEEEEEvNT_6ParamsE:
	.zero		3584


//--------------------- .nv.constant0._ZN7cutlass13device_kernelIN5flash11enable_sm90INS1_16FlashAttnFwdSm90INS1_25CollectiveMainloopFwdSm90ILi2EN4cute5tupleIJNS5_1CILi1EEES8_S8_EEENS6_IJNS7_ILi128EEENS7_ILi64EEENS7_ILi256EEEEEELi256ENS_10bfloat16_tEfNS_4arch4Sm90ELb0ELb1ELb0ELb0ELb1ELb0ELb0ELb1ELb1ELb1ELb1ELb0EEENS1_21CollectiveEpilogueFwdINS6_IJSA_SC_SB_EEES9_SE_SG_Li256ELb0ELb1ELb1ELb0EEENS1_19SingleTileSchedulerILb0ELb1ELb1ELi128EEEEEEEEEvNT_6ParamsE --------------------------
	.section	.nv.constant0._ZN7cutlass13device_kernelIN5flash11enable_sm90INS1_16FlashAttnFwdSm90INS1_25CollectiveMainloopFwdSm90ILi2EN4cute5tupleIJNS5_1CILi1EEES8_S8_EEENS6_IJNS7_ILi128EEENS7_ILi64EEENS7_ILi256EEEEEELi256ENS_10bfloat16_tEfNS_4arch4Sm90ELb0ELb1ELb0ELb0ELb1ELb0ELb0ELb1ELb1ELb1ELb1ELb0EEENS1_21CollectiveEpilogueFwdINS6_IJSA_SC_SB_EEES9_SE_SG_Li256ELb0ELb1ELb1ELb0EEENS1_19SingleTileSchedulerILb0ELb1ELb1ELi128EEEEEEEEEvNT_6ParamsE,"a",@progbits
	.sectionflags	@""
	.align	4
.nv.constant0._ZN7cutlass13device_kernelIN5flash11enable_sm90INS1_16FlashAttnFwdSm90INS1_25CollectiveMainloopFwdSm90ILi2EN4cute5tupleIJNS5_1CILi1EEES8_S8_EEENS6_IJNS7_ILi128EEENS7_ILi64EEENS7_ILi256EEEEEELi256ENS_10bfloat16_tEfNS_4arch4Sm90ELb0ELb1ELb0ELb0ELb1ELb0ELb0ELb1ELb1ELb1ELb1ELb0EEENS1_21CollectiveEpilogueFwdINS6_IJSA_SC_SB_EEES9_SE_SG_Li256ELb0ELb1ELb1ELb0EEENS1_19SingleTileSchedulerILb0ELb1ELb1ELi128EEEEEEEEEvNT_6ParamsE:
	.zero		3456


//--------------------- .nv.constant0._ZN7cutlass13device_kernelIN5flash11enable_sm90INS1_16FlashAttnFwdSm90INS1_25CollectiveMainloopFwdSm90ILi2EN4cute5tupleIJNS5_1CILi1EEES8_S8_EEENS6_IJNS7_ILi128EEENS7_ILi64EEENS7_ILi256EEEEEELi256ENS_10bfloat16_tEfNS_4arch4Sm90ELb0ELb1ELb0ELb1ELb1ELb0ELb0ELb1ELb1ELb1ELb1ELb0EEENS1_21CollectiveEpilogueFwdINS6_IJSA_SC_SB_EEES9_SE_SG_Li256ELb1ELb1ELb1ELb0EEENS1_36VarlenDynamicPersistentTileSchedulerILi128ELi64ELi256ELi128ELb1ELb1ELb1ELb1ELb0ELb1EEEEEEEEEvNT_6ParamsE --------------------------
	.section	.nv.constant0._ZN7cutlass13device_kernelIN5flash11enable_sm90INS1_16FlashAttnFwdSm90INS1_25CollectiveMainloopFwdSm90ILi2EN4cute5tupleIJNS5_1CILi1EEES8_S8_EEENS6_IJNS7_ILi128EEENS7_ILi64EEENS7_ILi256EEEEEELi256ENS_10bfloat16_tEfNS_4arch4Sm90ELb0ELb1ELb0ELb1ELb1ELb0ELb0ELb1ELb1ELb1ELb1ELb0EEENS1_21CollectiveEpilogueFwdINS6_IJSA_SC_SB_EEES9_SE_SG_Li256ELb1ELb1ELb1ELb0EEENS1_36VarlenDynamicPersistentTileSchedulerILi128ELi64ELi256ELi128ELb1ELb1ELb1ELb1ELb0ELb1EEEEEEEEEvNT_6ParamsE,"a",@progbits
	.sectionflags	@""
	.align	4
.nv.constant0._ZN7cutlass13device_kernelIN5flash11enable_sm90INS1_16FlashAttnFwdSm90INS1_25CollectiveMainloopFwdSm90ILi2EN4cute5tupleIJNS5_1CILi1EEES8_S8_EEENS6_IJNS7_ILi128EEENS7_ILi64EEENS7_ILi256EEEEEELi256ENS_10bfloat16_tEfNS_4arch4Sm90ELb0ELb1ELb0ELb1ELb1ELb0ELb0ELb1ELb1ELb1ELb1ELb0EEENS1_21CollectiveEpilogueFwdINS6_IJSA_SC_SB_EEES9_SE_SG_Li256ELb1ELb1ELb1ELb0EEENS1_36VarlenDynamicPersistentTileSchedulerILi128ELi64ELi256ELi128ELb1ELb1ELb1ELb1ELb0ELb1EEEEEEEEEvNT_6ParamsE:
	.zero		3584


//--------------------- .nv.constant0._ZN7cutlass13device_kernelIN5flash11enable_sm90INS1_16FlashAttnFwdSm90INS1_25CollectiveMainloopFwdSm90ILi2EN4cute5tupleIJNS5_1CILi1EEES8_S8_EEENS6_IJNS7_ILi128EEENS7_ILi64EEENS7_ILi256EEEEEELi256ENS_10bfloat16_tEfNS_4arch4Sm90ELb0ELb1ELb0ELb1ELb1ELb1ELb0ELb1ELb1ELb1ELb1ELb0EEENS1_21CollectiveEpilogueFwdINS6_IJSA_SC_SB_EEES9_SE_SG_Li256ELb1ELb1ELb1ELb0EEENS1_36VarlenDynamicPersistentTileSchedulerILi128ELi64ELi256ELi128ELb1ELb1ELb1ELb1ELb0ELb1EEEEEEEEEvNT_6ParamsE --------------------------
	.section	.nv.constant0._ZN7cutlass13device_kernelIN5flash11enable_sm90INS1_16FlashAttnFwdSm90INS1_25CollectiveMainloopFwdSm90ILi2EN4cute5tupleIJNS5_1CILi1EEES8_S8_EEENS6_IJNS7_ILi128EEENS7_ILi64EEENS7_ILi256EEEEEELi256ENS_10bfloat16_tEfNS_4arch4Sm90ELb0ELb1ELb0ELb1ELb1ELb1ELb0ELb1ELb1ELb1ELb1ELb0EEENS1_21CollectiveEpilogueFwdINS6_IJSA_SC_SB_EEES9_SE_SG_Li256ELb1ELb1ELb1ELb0EEENS1_36VarlenDynamicPersistentTileSchedulerILi128ELi64ELi256ELi128ELb1ELb1ELb1ELb1ELb0ELb1EEEEEEEEEvNT_6ParamsE,"a",@progbits
	.sectionflags	@""
	.align	4
.nv.constant0._ZN7cutlass13device_kernelIN5flash11enable_sm90INS1_16FlashAttnFwdSm90INS1_25CollectiveMainloopFwdSm90ILi2EN4cute5tupleIJNS5_1CILi1EEES8_S8_EEENS6_IJNS7_ILi128EEENS7_ILi64EEENS7_ILi256EEEEEELi256ENS_10bfloat16_tEfNS_4arch4Sm90ELb0ELb1ELb0ELb1ELb1ELb1ELb0ELb1ELb1ELb1ELb1ELb0EEENS1_21CollectiveEpilogueFwdINS6_IJSA_SC_SB_EEES9_SE_SG_Li256ELb1ELb1ELb1ELb0EEENS1_36VarlenDynamicPersistentTileSchedulerILi128ELi64ELi256ELi128ELb1ELb1ELb1ELb1ELb0ELb1EEEEEEEEEvNT_6ParamsE:
	.zero		3584


//--------------------- .nv.constant0._ZN7cutlass13device_kernelIN5flash11enable_sm90INS1_16FlashAttnFwdSm90INS1_25CollectiveMainloopFwdSm90ILi2EN4cute5tupleIJNS5_1CILi1EEES8_S8_EEENS6_IJNS7_ILi128EEENS7_ILi80EEENS7_ILi256EEEEEELi256ENS_10bfloat16_tEfNS_4arch4Sm90ELb1ELb0ELb0ELb0ELb1ELb0ELb0ELb1ELb1ELb1ELb1ELb0EEENS1_21CollectiveEpilogueFwdINS6_IJSA_SC_SB_EEES9_SE_SG_Li256ELb0ELb1ELb1ELb0EEENS1_19SingleTileSchedulerILb0ELb1ELb1ELi128EEEEEEEEEvNT_6ParamsE --------------------------
	.section	.nv.constant0._ZN7cutlass13device_kernelIN5flash11enable_sm90INS1_16FlashAttnFwdSm90INS1_25CollectiveMainloopFwdSm90ILi2EN4cute5tupleIJNS5_1CILi1EEES8_S8_EEENS6_IJNS7_ILi128EEENS7_ILi80EEENS7_ILi256EEEEEELi256ENS_10bfloat16_tEfNS_4arch4Sm90ELb1ELb0ELb0ELb0ELb1ELb0ELb0ELb1ELb1ELb1ELb1ELb0EEENS1_21CollectiveEpilogueFwdINS6_IJSA_SC_SB_EEES9_SE_SG_Li256ELb0ELb1ELb1ELb0EEENS1_19SingleTileSchedulerILb0ELb1ELb1ELi128EEEEEEEEEvNT_6ParamsE,"a",@progbits
	.sectionflags	@""
	.align	4
.nv.constant0._ZN7cutlass13device_kernelIN5flash11enable_sm90INS1_16FlashAttnFwdSm90INS1_25CollectiveMainloopFwdSm90ILi2EN4cute5tupleIJNS5_1CILi1EEES8_S8_EEENS6_IJNS7_ILi128EEENS7_ILi80EEENS7_ILi256EEEEEELi256ENS_10bfloat16_tEfNS_4arch4Sm90ELb1ELb0ELb0ELb0ELb1ELb0ELb0ELb1ELb1ELb1ELb1ELb0EEENS1_21CollectiveEpilogueFwdINS6_IJSA_SC_SB_EEES9_SE_SG_Li256ELb0ELb1ELb1ELb0EEENS1_19SingleTileSchedulerILb0ELb1ELb1ELi128EEEEEEEEEvNT_6ParamsE:
	.zero		3456


//--------------------- .nv.constant0._ZN7cutlass13device_kernelIN5flash11enable_sm90INS1_16FlashAttnFwdSm90INS1_25CollectiveMainloopFwdSm90ILi2EN4cute5tupleIJNS5_1CILi1EEES8_S8_EEENS6_IJNS7_ILi128EEENS7_ILi80EEENS7_ILi256EEEEEELi256ENS_10bfloat16_tEfNS_4arch4Sm90ELb1ELb0ELb0ELb1ELb1ELb0ELb0ELb1ELb1ELb1ELb1ELb0EEENS1_21CollectiveEpilogueFwdINS6_IJSA_SC_SB_EEES9_SE_SG_Li256ELb1ELb1ELb1ELb0EEENS1_36VarlenDynamicPersistentTileSchedulerILi128ELi80ELi256ELi128ELb1ELb1ELb1ELb1ELb1ELb1EEEEEEEEEvNT_6ParamsE --------------------------
	.section	.nv.constant0._ZN7cutlass13device_kernelIN5flash11enable_sm90INS1_16FlashAttnFwdSm90INS1_25CollectiveMainloopFwdSm90ILi2EN4cute5tupleIJNS5_1CILi1EEES8_S8_EEENS6_IJNS7_ILi128EEENS7_ILi80EEENS7_ILi256EEEEEELi256ENS_10bfloat16_tEfNS_4arch4Sm90ELb1ELb0ELb0ELb1ELb1ELb0ELb0ELb1ELb1ELb1ELb1ELb0EEENS1_21CollectiveEpilogueFwdINS6_IJSA_SC_SB_EEES9_SE_SG_Li256ELb1ELb1ELb1ELb0EEENS1_36VarlenDynamicPersistentTileSchedulerILi128ELi80ELi256ELi128ELb1ELb1ELb1ELb1ELb1ELb1EEEEEEEEEvNT_6ParamsE,"a",@progbits
	.sectionflags	@""
	.align	4
.nv.constant0._ZN7cutlass13device_kernelIN5flash11enable_sm90INS1_16FlashAttnFwdSm90INS1_25CollectiveMainloopFwdSm90ILi2EN4cute5tupleIJNS5_1CILi1EEES8_S8_EEENS6_IJNS7_ILi128EEENS7_ILi80EEENS7_ILi256EEEEEELi256ENS_10bfloat16_tEfNS_4arch4Sm90ELb1ELb0ELb0ELb1ELb1ELb0ELb0ELb1ELb1ELb1ELb1ELb0EEENS1_21CollectiveEpilogueFwdINS6_IJSA_SC_SB_EEES9_SE_SG_Li256ELb1ELb1ELb1ELb0EEENS1_36VarlenDynamicPersistentTileSchedulerILi128ELi80ELi256ELi128ELb1ELb1ELb1ELb1ELb1ELb1EEEEEEEEEvNT_6ParamsE:
	.zero		3584


//--------------------- .nv.constant0._ZN7cutlass13device_kernelIN5flash11enable_sm90INS1_16FlashAttnFwdSm90INS1_25CollectiveMainloopFwdSm90ILi2EN4cute5tupleIJNS5_1CILi1EEES8_S8_EEENS6_IJNS7_ILi128EEENS7_ILi80EEENS7_ILi256EEEEEELi256ENS_10bfloat16_tEfNS_4arch4Sm90ELb1ELb0ELb0ELb1ELb1ELb1ELb0ELb1ELb1ELb1ELb1ELb0EEENS1_21CollectiveEpilogueFwdINS6_IJSA_SC_SB_EEES9_SE_SG_Li256ELb1ELb1ELb1ELb0EEENS1_36VarlenDynamicPersistentTileSchedulerILi128ELi80ELi256ELi128ELb1ELb1ELb1ELb1ELb1ELb1EEEEEEEEEvNT_6ParamsE --------------------------
	.section	.nv.constant0._ZN7cutlass13device_kernelIN5flash11enable_sm90INS1_16FlashAttnFwdSm90INS1_25CollectiveMainloopFwdSm90ILi2EN4cute5tupleIJNS5_1CILi1EEES8_S8_EEENS6_IJNS7_ILi128EEENS7_ILi80EEENS7_ILi256EEEEEELi256ENS_10bfloat16_tEfNS_4arch4Sm90ELb1ELb0ELb0ELb1ELb1ELb1ELb0ELb1ELb1ELb1ELb1ELb0EEENS1_21CollectiveEpilogueFwdINS6_IJSA_SC_SB_EEES9_SE_SG_Li256ELb1ELb1ELb1ELb0EEENS1_36VarlenDynamicPersistentTileSchedulerILi128ELi80ELi256ELi128ELb1ELb1ELb1ELb1ELb1ELb1EEEEEEEEEvNT_6ParamsE,"a",@progbits
	.sectionflags	@""
	.align	4
.nv.constant0._ZN7cutlass13device_kernelIN5flash11enable_sm90INS1_16FlashAttnFwdSm90INS1_25CollectiveMainloopFwdSm90ILi2EN4cute5tupleIJNS5_1CILi1EEES8_S8_EEENS6_IJNS7_ILi128EEENS7_ILi80EEENS7_ILi256EEEEEELi256ENS_10bfloat16_tEfNS_4arch4Sm90ELb1ELb0ELb0ELb1ELb1ELb1ELb0ELb1ELb1ELb1ELb1ELb0EEENS1_21CollectiveEpilogueFwdINS6_IJSA_SC_SB_EEES9_SE_SG_Li256ELb1ELb1ELb1ELb0EEENS1_36VarlenDynamicPersistentTileSchedulerILi128ELi80ELi256ELi128ELb1ELb1ELb1ELb1ELb1ELb1EEEEEEEEEvNT_6ParamsE:
	.zero		3584


//--------------------- SYMBOLS --------------------------

	.type		.nv.reservedSmem.offset0,@object
	.size		.nv.reservedSmem.offset0,0x4
